//
// Generated by NVIDIA NVVM Compiler
//
// Compiler Build ID: CL-36424714
// Cuda compilation tools, release 13.0, V13.0.88
// Based on NVVM 20.0.0
//

.version 9.0
.target sm_100
.address_size 64

	// .globl	_Z7addRowsPiS_S_ii

.visible .entry _Z7addRowsPiS_S_ii(
	.param .u64 .ptr .align 1 _Z7addRowsPiS_S_ii_param_0,
	.param .u64 .ptr .align 1 _Z7addRowsPiS_S_ii_param_1,
	.param .u64 .ptr .align 1 _Z7addRowsPiS_S_ii_param_2,
	.param .u32 _Z7addRowsPiS_S_ii_param_3,
	.param .u32 _Z7addRowsPiS_S_ii_param_4
)
{
	.reg .pred 	%p<12>;
	.reg .b32 	%r<116>;
	.reg .b64 	%rd<56>;

	ld.param.u64 	%rd22, [_Z7addRowsPiS_S_ii_param_0];
	ld.param.u64 	%rd23, [_Z7addRowsPiS_S_ii_param_1];
	ld.param.u64 	%rd24, [_Z7addRowsPiS_S_ii_param_2];
	ld.param.u32 	%r19, [_Z7addRowsPiS_S_ii_param_3];
	ld.param.u32 	%r18, [_Z7addRowsPiS_S_ii_param_4];
	cvta.to.global.u64 	%rd1, %rd24;
	cvta.to.global.u64 	%rd2, %rd23;
	cvta.to.global.u64 	%rd3, %rd22;
	mov.u32 	%r1, %tid.x;
	setp.ge.s32 	%p1, %r1, %r19;
	setp.lt.s32 	%p2, %r18, 1;
	or.pred  	%p3, %p1, %p2;
	@%p3 bra 	$L__BB0_13;
	mul.lo.s32 	%r2, %r18, %r1;
	and.b32  	%r3, %r18, 15;
	setp.lt.u32 	%p4, %r18, 16;
	mov.b32 	%r113, 0;
	@%p4 bra 	$L__BB0_4;
	and.b32  	%r113, %r18, 2147483632;
	neg.s32 	%r111, %r113;
	mul.wide.u32 	%rd25, %r2, 4;
	add.s64 	%rd26, %rd25, 32;
	add.s64 	%rd52, %rd1, %rd26;
	add.s64 	%rd51, %rd2, %rd26;
	add.s64 	%rd50, %rd3, %rd26;
$L__BB0_3:
	.pragma "nounroll";
	ld.global.u32 	%r21, [%rd50+-32];
	ld.global.u32 	%r22, [%rd51+-32];
	add.s32 	%r23, %r22, %r21;
	st.global.u32 	[%rd52+-32], %r23;
	ld.global.u32 	%r24, [%rd50+-28];
	ld.global.u32 	%r25, [%rd51+-28];
	add.s32 	%r26, %r25, %r24;
	st.global.u32 	[%rd52+-28], %r26;
	ld.global.u32 	%r27, [%rd50+-24];
	ld.global.u32 	%r28, [%rd51+-24];
	add.s32 	%r29, %r28, %r27;
	st.global.u32 	[%rd52+-24], %r29;
	ld.global.u32 	%r30, [%rd50+-20];
	ld.global.u32 	%r31, [%rd51+-20];
	add.s32 	%r32, %r31, %r30;
	st.global.u32 	[%rd52+-20], %r32;
	ld.global.u32 	%r33, [%rd50+-16];
	ld.global.u32 	%r34, [%rd51+-16];
	add.s32 	%r35, %r34, %r33;
	st.global.u32 	[%rd52+-16], %r35;
	ld.global.u32 	%r36, [%rd50+-12];
	ld.global.u32 	%r37, [%rd51+-12];
	add.s32 	%r38, %r37, %r36;
	st.global.u32 	[%rd52+-12], %r38;
	ld.global.u32 	%r39, [%rd50+-8];
	ld.global.u32 	%r40, [%rd51+-8];
	add.s32 	%r41, %r40, %r39;
	st.global.u32 	[%rd52+-8], %r41;
	ld.global.u32 	%r42, [%rd50+-4];
	ld.global.u32 	%r43, [%rd51+-4];
	add.s32 	%r44, %r43, %r42;
	st.global.u32 	[%rd52+-4], %r44;
	ld.global.u32 	%r45, [%rd50];
	ld.global.u32 	%r46, [%rd51];
	add.s32 	%r47, %r46, %r45;
	st.global.u32 	[%rd52], %r47;
	ld.global.u32 	%r48, [%rd50+4];
	ld.global.u32 	%r49, [%rd51+4];
	add.s32 	%r50, %r49, %r48;
	st.global.u32 	[%rd52+4], %r50;
	ld.global.u32 	%r51, [%rd50+8];
	ld.global.u32 	%r52, [%rd51+8];
	add.s32 	%r53, %r52, %r51;
	st.global.u32 	[%rd52+8], %r53;
	ld.global.u32 	%r54, [%rd50+12];
	ld.global.u32 	%r55, [%rd51+12];
	add.s32 	%r56, %r55, %r54;
	st.global.u32 	[%rd52+12], %r56;
	ld.global.u32 	%r57, [%rd50+16];
	ld.global.u32 	%r58, [%rd51+16];
	add.s32 	%r59, %r58, %r57;
	st.global.u32 	[%rd52+16], %r59;
	ld.global.u32 	%r60, [%rd50+20];
	ld.global.u32 	%r61, [%rd51+20];
	add.s32 	%r62, %r61, %r60;
	st.global.u32 	[%rd52+20], %r62;
	ld.global.u32 	%r63, [%rd50+24];
	ld.global.u32 	%r64, [%rd51+24];
	add.s32 	%r65, %r64, %r63;
	st.global.u32 	[%rd52+24], %r65;
	ld.global.u32 	%r66, [%rd50+28];
	ld.global.u32 	%r67, [%rd51+28];
	add.s32 	%r68, %r67, %r66;
	st.global.u32 	[%rd52+28], %r68;
	add.s32 	%r111, %r111, 16;
	add.s64 	%rd52, %rd52, 64;
	add.s64 	%rd51, %rd51, 64;
	add.s64 	%rd50, %rd50, 64;
	setp.ne.s32 	%p5, %r111, 0;
	@%p5 bra 	$L__BB0_3;
$L__BB0_4:
	setp.eq.s32 	%p6, %r3, 0;
	@%p6 bra 	$L__BB0_13;
	and.b32  	%r9, %r18, 7;
	setp.lt.u32 	%p7, %r3, 8;
	@%p7 bra 	$L__BB0_7;
	add.s32 	%r69, %r113, %r2;
	mul.wide.u32 	%rd27, %r69, 4;
	add.s64 	%rd28, %rd3, %rd27;
	ld.global.u32 	%r70, [%rd28];
	add.s64 	%rd29, %rd2, %rd27;
	ld.global.u32 	%r71, [%rd29];
	add.s32 	%r72, %r71, %r70;
	add.s64 	%rd30, %rd1, %rd27;
	st.global.u32 	[%rd30], %r72;
	cvt.u64.u32 	%rd31, %r2;
	cvt.u64.u32 	%rd32, %r113;
	add.s64 	%rd33, %rd32, %rd31;
	shl.b64 	%rd34, %rd33, 2;
	add.s64 	%rd35, %rd3, %rd34;
	ld.global.u32 	%r73, [%rd35+4];
	add.s64 	%rd36, %rd2, %rd34;
	ld.global.u32 	%r74, [%rd36+4];
	add.s32 	%r75, %r74, %r73;
	add.s64 	%rd37, %rd1, %rd34;
	st.global.u32 	[%rd37+4], %r75;
	ld.global.u32 	%r76, [%rd35+8];
	ld.global.u32 	%r77, [%rd36+8];
	add.s32 	%r78, %r77, %r76;
	st.global.u32 	[%rd37+8], %r78;
	ld.global.u32 	%r79, [%rd35+12];
	ld.global.u32 	%r80, [%rd36+12];
	add.s32 	%r81, %r80, %r79;
	st.global.u32 	[%rd37+12], %r81;
	ld.global.u32 	%r82, [%rd35+16];
	ld.global.u32 	%r83, [%rd36+16];
	add.s32 	%r84, %r83, %r82;
	st.global.u32 	[%rd37+16], %r84;
	ld.global.u32 	%r85, [%rd35+20];
	ld.global.u32 	%r86, [%rd36+20];
	add.s32 	%r87, %r86, %r85;
	st.global.u32 	[%rd37+20], %r87;
	ld.global.u32 	%r88, [%rd35+24];
	ld.global.u32 	%r89, [%rd36+24];
	add.s32 	%r90, %r89, %r88;
	st.global.u32 	[%rd37+24], %r90;
	ld.global.u32 	%r91, [%rd35+28];
	ld.global.u32 	%r92, [%rd36+28];
	add.s32 	%r93, %r92, %r91;
	st.global.u32 	[%rd37+28], %r93;
	add.s32 	%r113, %r113, 8;
$L__BB0_7:
	setp.eq.s32 	%p8, %r9, 0;
	@%p8 bra 	$L__BB0_13;
	and.b32  	%r12, %r18, 3;
	setp.lt.u32 	%p9, %r9, 4;
	@%p9 bra 	$L__BB0_10;
	add.s32 	%r94, %r113, %r2;
	mul.wide.u32 	%rd38, %r94, 4;
	add.s64 	%rd39, %rd3, %rd38;
	ld.global.u32 	%r95, [%rd39];
	add.s64 	%rd40, %rd2, %rd38;
	ld.global.u32 	%r96, [%rd40];
	add.s32 	%r97, %r96, %r95;
	add.s64 	%rd41, %rd1, %rd38;
	st.global.u32 	[%rd41], %r97;
	cvt.u64.u32 	%rd42, %r2;
	cvt.u64.u32 	%rd43, %r113;
	add.s64 	%rd44, %rd43, %rd42;
	shl.b64 	%rd45, %rd44, 2;
	add.s64 	%rd46, %rd3, %rd45;
	ld.global.u32 	%r98, [%rd46+4];
	add.s64 	%rd47, %rd2, %rd45;
	ld.global.u32 	%r99, [%rd47+4];
	add.s32 	%r100, %r99, %r98;
	add.s64 	%rd48, %rd1, %rd45;
	st.global.u32 	[%rd48+4], %r100;
	ld.global.u32 	%r101, [%rd46+8];
	ld.global.u32 	%r102, [%rd47+8];
	add.s32 	%r103, %r102, %r101;
	st.global.u32 	[%rd48+8], %r103;
	ld.global.u32 	%r104, [%rd46+12];
	ld.global.u32 	%r105, [%rd47+12];
	add.s32 	%r106, %r105, %r104;
	st.global.u32 	[%rd48+12], %r106;
	add.s32 	%r113, %r113, 4;
$L__BB0_10:
	setp.eq.s32 	%p10, %r12, 0;
	@%p10 bra 	$L__BB0_13;
	add.s32 	%r107, %r113, %r2;
	mul.wide.u32 	%rd49, %r107, 4;
	add.s64 	%rd55, %rd1, %rd49;
	add.s64 	%rd54, %rd2, %rd49;
	add.s64 	%rd53, %rd3, %rd49;
	neg.s32 	%r115, %r12;
$L__BB0_12:
	.pragma "nounroll";
	ld.global.u32 	%r108, [%rd53];
	ld.global.u32 	%r109, [%rd54];
	add.s32 	%r110, %r109, %r108;
	st.global.u32 	[%rd55], %r110;
	add.s64 	%rd55, %rd55, 4;
	add.s64 	%rd54, %rd54, 4;
	add.s64 	%rd53, %rd53, 4;
	add.s32 	%r115, %r115, 1;
	setp.ne.s32 	%p11, %r115, 0;
	@%p11 bra 	$L__BB0_12;
$L__BB0_13:
	ret;

}
	// .globl	_Z7addColsPiS_S_ii
.visible .entry _Z7addColsPiS_S_ii(
	.param .u64 .ptr .align 1 _Z7addColsPiS_S_ii_param_0,
	.param .u64 .ptr .align 1 _Z7addColsPiS_S_ii_param_1,
	.param .u64 .ptr .align 1 _Z7addColsPiS_S_ii_param_2,
	.param .u32 _Z7addColsPiS_S_ii_param_3,
	.param .u32 _Z7addColsPiS_S_ii_param_4
)
{
	.reg .pred 	%p<12>;
	.reg .b32 	%r<122>;
	.reg .b64 	%rd<101>;

	ld.param.u64 	%rd4, [_Z7addColsPiS_S_ii_param_0];
	ld.param.u64 	%rd5, [_Z7addColsPiS_S_ii_param_1];
	ld.param.u64 	%rd6, [_Z7addColsPiS_S_ii_param_2];
	ld.param.u32 	%r23, [_Z7addColsPiS_S_ii_param_3];
	ld.param.u32 	%r24, [_Z7addColsPiS_S_ii_param_4];
	cvta.to.global.u64 	%rd1, %rd6;
	cvta.to.global.u64 	%rd2, %rd5;
	cvta.to.global.u64 	%rd3, %rd4;
	mov.u32 	%r1, %tid.x;
	setp.ge.s32 	%p1, %r1, %r24;
	setp.lt.s32 	%p2, %r23, 1;
	or.pred  	%p3, %p1, %p2;
	@%p3 bra 	$L__BB1_13;
	and.b32  	%r2, %r23, 15;
	setp.lt.u32 	%p4, %r23, 16;
	mov.b32 	%r118, 0;
	@%p4 bra 	$L__BB1_4;
	and.b32  	%r118, %r23, 2147483632;
	neg.s32 	%r116, %r118;
	shl.b32 	%r5, %r24, 4;
	mul.wide.s32 	%rd11, %r24, 4;
	mov.u32 	%r115, %r1;
$L__BB1_3:
	.pragma "nounroll";
	mul.wide.s32 	%rd7, %r115, 4;
	add.s64 	%rd8, %rd3, %rd7;
	ld.global.u32 	%r26, [%rd8];
	add.s64 	%rd9, %rd2, %rd7;
	ld.global.u32 	%r27, [%rd9];
	add.s32 	%r28, %r27, %r26;
	add.s64 	%rd10, %rd1, %rd7;
	st.global.u32 	[%rd10], %r28;
	add.s64 	%rd12, %rd8, %rd11;
	ld.global.u32 	%r29, [%rd12];
	add.s64 	%rd13, %rd9, %rd11;
	ld.global.u32 	%r30, [%rd13];
	add.s32 	%r31, %r30, %r29;
	add.s64 	%rd14, %rd10, %rd11;
	st.global.u32 	[%rd14], %r31;
	add.s64 	%rd15, %rd12, %rd11;
	ld.global.u32 	%r32, [%rd15];
	add.s64 	%rd16, %rd13, %rd11;
	ld.global.u32 	%r33, [%rd16];
	add.s32 	%r34, %r33, %r32;
	add.s64 	%rd17, %rd14, %rd11;
	st.global.u32 	[%rd17], %r34;
	add.s64 	%rd18, %rd15, %rd11;
	ld.global.u32 	%r35, [%rd18];
	add.s64 	%rd19, %rd16, %rd11;
	ld.global.u32 	%r36, [%rd19];
	add.s32 	%r37, %r36, %r35;
	add.s64 	%rd20, %rd17, %rd11;
	st.global.u32 	[%rd20], %r37;
	add.s64 	%rd21, %rd18, %rd11;
	ld.global.u32 	%r38, [%rd21];
	add.s64 	%rd22, %rd19, %rd11;
	ld.global.u32 	%r39, [%rd22];
	add.s32 	%r40, %r39, %r38;
	add.s64 	%rd23, %rd20, %rd11;
	st.global.u32 	[%rd23], %r40;
	add.s64 	%rd24, %rd21, %rd11;
	ld.global.u32 	%r41, [%rd24];
	add.s64 	%rd25, %rd22, %rd11;
	ld.global.u32 	%r42, [%rd25];
	add.s32 	%r43, %r42, %r41;
	add.s64 	%rd26, %rd23, %rd11;
	st.global.u32 	[%rd26], %r43;
	add.s64 	%rd27, %rd24, %rd11;
	ld.global.u32 	%r44, [%rd27];
	add.s64 	%rd28, %rd25, %rd11;
	ld.global.u32 	%r45, [%rd28];
	add.s32 	%r46, %r45, %r44;
	add.s64 	%rd29, %rd26, %rd11;
	st.global.u32 	[%rd29], %r46;
	add.s64 	%rd30, %rd27, %rd11;
	ld.global.u32 	%r47, [%rd30];
	add.s64 	%rd31, %rd28, %rd11;
	ld.global.u32 	%r48, [%rd31];
	add.s32 	%r49, %r48, %r47;
	add.s64 	%rd32, %rd29, %rd11;
	st.global.u32 	[%rd32], %r49;
	add.s64 	%rd33, %rd30, %rd11;
	ld.global.u32 	%r50, [%rd33];
	add.s64 	%rd34, %rd31, %rd11;
	ld.global.u32 	%r51, [%rd34];
	add.s32 	%r52, %r51, %r50;
	add.s64 	%rd35, %rd32, %rd11;
	st.global.u32 	[%rd35], %r52;
	add.s64 	%rd36, %rd33, %rd11;
	ld.global.u32 	%r53, [%rd36];
	add.s64 	%rd37, %rd34, %rd11;
	ld.global.u32 	%r54, [%rd37];
	add.s32 	%r55, %r54, %r53;
	add.s64 	%rd38, %rd35, %rd11;
	st.global.u32 	[%rd38], %r55;
	add.s64 	%rd39, %rd36, %rd11;
	ld.global.u32 	%r56, [%rd39];
	add.s64 	%rd40, %rd37, %rd11;
	ld.global.u32 	%r57, [%rd40];
	add.s32 	%r58, %r57, %r56;
	add.s64 	%rd41, %rd38, %rd11;
	st.global.u32 	[%rd41], %r58;
	add.s64 	%rd42, %rd39, %rd11;
	ld.global.u32 	%r59, [%rd42];
	add.s64 	%rd43, %rd40, %rd11;
	ld.global.u32 	%r60, [%rd43];
	add.s32 	%r61, %r60, %r59;
	add.s64 	%rd44, %rd41, %rd11;
	st.global.u32 	[%rd44], %r61;
	add.s64 	%rd45, %rd42, %rd11;
	ld.global.u32 	%r62, [%rd45];
	add.s64 	%rd46, %rd43, %rd11;
	ld.global.u32 	%r63, [%rd46];
	add.s32 	%r64, %r63, %r62;
	add.s64 	%rd47, %rd44, %rd11;
	st.global.u32 	[%rd47], %r64;
	add.s64 	%rd48, %rd45, %rd11;
	ld.global.u32 	%r65, [%rd48];
	add.s64 	%rd49, %rd46, %rd11;
	ld.global.u32 	%r66, [%rd49];
	add.s32 	%r67, %r66, %r65;
	add.s64 	%rd50, %rd47, %rd11;
	st.global.u32 	[%rd50], %r67;
	add.s64 	%rd51, %rd48, %rd11;
	ld.global.u32 	%r68, [%rd51];
	add.s64 	%rd52, %rd49, %rd11;
	ld.global.u32 	%r69, [%rd52];
	add.s32 	%r70, %r69, %r68;
	add.s64 	%rd53, %rd50, %rd11;
	st.global.u32 	[%rd53], %r70;
	add.s64 	%rd54, %rd51, %rd11;
	ld.global.u32 	%r71, [%rd54];
	add.s64 	%rd55, %rd52, %rd11;
	ld.global.u32 	%r72, [%rd55];
	add.s32 	%r73, %r72, %r71;
	add.s64 	%rd56, %rd53, %rd11;
	st.global.u32 	[%rd56], %r73;
	add.s32 	%r116, %r116, 16;
	add.s32 	%r115, %r115, %r5;
	setp.ne.s32 	%p5, %r116, 0;
	@%p5 bra 	$L__BB1_3;
$L__BB1_4:
	setp.eq.s32 	%p6, %r2, 0;
	@%p6 bra 	$L__BB1_13;
	and.b32  	%r11, %r23, 7;
	setp.lt.u32 	%p7, %r2, 8;
	@%p7 bra 	$L__BB1_7;
	mad.lo.s32 	%r74, %r118, %r24, %r1;
	mul.wide.s32 	%rd57, %r74, 4;
	add.s64 	%rd58, %rd3, %rd57;
	ld.global.u32 	%r75, [%rd58];
	add.s64 	%rd59, %rd2, %rd57;
	ld.global.u32 	%r76, [%rd59];
	add.s32 	%r77, %r76, %r75;
	add.s64 	%rd60, %rd1, %rd57;
	st.global.u32 	[%rd60], %r77;
	mul.wide.s32 	%rd61, %r24, 4;
	add.s64 	%rd62, %rd58, %rd61;
	ld.global.u32 	%r78, [%rd62];
	add.s64 	%rd63, %rd59, %rd61;
	ld.global.u32 	%r79, [%rd63];
	add.s32 	%r80, %r79, %r78;
	add.s64 	%rd64, %rd60, %rd61;
	st.global.u32 	[%rd64], %r80;
	add.s64 	%rd65, %rd62, %rd61;
	ld.global.u32 	%r81, [%rd65];
	add.s64 	%rd66, %rd63, %rd61;
	ld.global.u32 	%r82, [%rd66];
	add.s32 	%r83, %r82, %r81;
	add.s64 	%rd67, %rd64, %rd61;
	st.global.u32 	[%rd67], %r83;
	add.s64 	%rd68, %rd65, %rd61;
	ld.global.u32 	%r84, [%rd68];
	add.s64 	%rd69, %rd66, %rd61;
	ld.global.u32 	%r85, [%rd69];
	add.s32 	%r86, %r85, %r84;
	add.s64 	%rd70, %rd67, %rd61;
	st.global.u32 	[%rd70], %r86;
	add.s64 	%rd71, %rd68, %rd61;
	ld.global.u32 	%r87, [%rd71];
	add.s64 	%rd72, %rd69, %rd61;
	ld.global.u32 	%r88, [%rd72];
	add.s32 	%r89, %r88, %r87;
	add.s64 	%rd73, %rd70, %rd61;
	st.global.u32 	[%rd73], %r89;
	add.s64 	%rd74, %rd71, %rd61;
	ld.global.u32 	%r90, [%rd74];
	add.s64 	%rd75, %rd72, %rd61;
	ld.global.u32 	%r91, [%rd75];
	add.s32 	%r92, %r91, %r90;
	add.s64 	%rd76, %rd73, %rd61;
	st.global.u32 	[%rd76], %r92;
	add.s64 	%rd77, %rd74, %rd61;
	ld.global.u32 	%r93, [%rd77];
	add.s64 	%rd78, %rd75, %rd61;
	ld.global.u32 	%r94, [%rd78];
	add.s32 	%r95, %r94, %r93;
	add.s64 	%rd79, %rd76, %rd61;
	st.global.u32 	[%rd79], %r95;
	add.s64 	%rd80, %rd77, %rd61;
	ld.global.u32 	%r96, [%rd80];
	add.s64 	%rd81, %rd78, %rd61;
	ld.global.u32 	%r97, [%rd81];
	add.s32 	%r98, %r97, %r96;
	add.s64 	%rd82, %rd79, %rd61;
	st.global.u32 	[%rd82], %r98;
	add.s32 	%r118, %r118, 8;
$L__BB1_7:
	setp.eq.s32 	%p8, %r11, 0;
	@%p8 bra 	$L__BB1_13;
	and.b32  	%r14, %r23, 3;
	setp.lt.u32 	%p9, %r11, 4;
	@%p9 bra 	$L__BB1_10;
	mad.lo.s32 	%r99, %r118, %r24, %r1;
	mul.wide.s32 	%rd83, %r99, 4;
	add.s64 	%rd84, %rd3, %rd83;
	ld.global.u32 	%r100, [%rd84];
	add.s64 	%rd85, %rd2, %rd83;
	ld.global.u32 	%r101, [%rd85];
	add.s32 	%r102, %r101, %r100;
	add.s64 	%rd86, %rd1, %rd83;
	st.global.u32 	[%rd86], %r102;
	mul.wide.s32 	%rd87, %r24, 4;
	add.s64 	%rd88, %rd84, %rd87;
	ld.global.u32 	%r103, [%rd88];
	add.s64 	%rd89, %rd85, %rd87;
	ld.global.u32 	%r104, [%rd89];
	add.s32 	%r105, %r104, %r103;
	add.s64 	%rd90, %rd86, %rd87;
	st.global.u32 	[%rd90], %r105;
	add.s64 	%rd91, %rd88, %rd87;
	ld.global.u32 	%r106, [%rd91];
	add.s64 	%rd92, %rd89, %rd87;
	ld.global.u32 	%r107, [%rd92];
	add.s32 	%r108, %r107, %r106;
	add.s64 	%rd93, %rd90, %rd87;
	st.global.u32 	[%rd93], %r108;
	add.s64 	%rd94, %rd91, %rd87;
	ld.global.u32 	%r109, [%rd94];
	add.s64 	%rd95, %rd92, %rd87;
	ld.global.u32 	%r110, [%rd95];
	add.s32 	%r111, %r110, %r109;
	add.s64 	%rd96, %rd93, %rd87;
	st.global.u32 	[%rd96], %r111;
	add.s32 	%r118, %r118, 4;
$L__BB1_10:
	setp.eq.s32 	%p10, %r14, 0;
	@%p10 bra 	$L__BB1_13;
	mad.lo.s32 	%r121, %r118, %r24, %r1;
	neg.s32 	%r120, %r14;
$L__BB1_12:
	.pragma "nounroll";
	mul.wide.s32 	%rd97, %r121, 4;
	add.s64 	%rd98, %rd3, %rd97;
	ld.global.u32 	%r112, [%rd98];
	add.s64 	%rd99, %rd2, %rd97;
	ld.global.u32 	%r113, [%rd99];
	add.s32 	%r114, %r113, %r112;
	add.s64 	%rd100, %rd1, %rd97;
	st.global.u32 	[%rd100], %r114;
	add.s32 	%r121, %r121, %r24;
	add.s32 	%r120, %r120, 1;
	setp.ne.s32 	%p11, %r120, 0;
	@%p11 bra 	$L__BB1_12;
$L__BB1_13:
	ret;

}
	// .globl	_Z11addElementsPiS_S_ii
.visible .entry _Z11addElementsPiS_S_ii(
	.param .u64 .ptr .align 1 _Z11addElementsPiS_S_ii_param_0,
	.param .u64 .ptr .align 1 _Z11addElementsPiS_S_ii_param_1,
	.param .u64 .ptr .align 1 _Z11addElementsPiS_S_ii_param_2,
	.param .u32 _Z11addElementsPiS_S_ii_param_3,
	.param .u32 _Z11addElementsPiS_S_ii_param_4
)
{
	.reg .pred 	%p<4>;
	.reg .b32 	%r<9>;
	.reg .b64 	%rd<11>;

	ld.param.u64 	%rd1, [_Z11addElementsPiS_S_ii_param_0];
	ld.param.u64 	%rd2, [_Z11addElementsPiS_S_ii_param_1];
	ld.param.u64 	%rd3, [_Z11addElementsPiS_S_ii_param_2];
	ld.param.u32 	%r4, [_Z11addElementsPiS_S_ii_param_3];
	ld.param.u32 	%r3, [_Z11addElementsPiS_S_ii_param_4];
	mov.u32 	%r1, %tid.y;
	mov.u32 	%r2, %tid.x;
	setp.ge.s32 	%p1, %r1, %r4;
	setp.ge.s32 	%p2, %r2, %r3;
	or.pred  	%p3, %p1, %p2;
	@%p3 bra 	$L__BB2_2;
	cvta.to.global.u64 	%rd4, %rd1;
	cvta.to.global.u64 	%rd5, %rd2;
	cvta.to.global.u64 	%rd6, %rd3;
	mad.lo.s32 	%r5, %r3, %r1, %r2;
	mul.wide.u32 	%rd7, %r5, 4;
	add.s64 	%rd8, %rd4, %rd7;
	ld.global.u32 	%r6, [%rd8];
	add.s64 	%rd9, %rd5, %rd7;
	ld.global.u32 	%r7, [%rd9];
	add.s32 	%r8, %r7, %r6;
	add.s64 	%rd10, %rd6, %rd7;
	st.global.u32 	[%rd10], %r8;
$L__BB2_2:
	ret;

}


// ===== COMPILED SASS (sm_100) =====

	.target	sm_100

	.elftype	@"ET_EXEC"


//--------------------- .note.nv.tkinfo           --------------------------
	.section	.note.nv.tkinfo,"",@"SHT_NOTE"
	.sectionflags	@"SHF_NOTE_NV_TKINFO"
	.tkinfo
        /*0018*/ 	.word	0x00000002
        /*0030*/ 	.string	""
        /*0030*/ 	.string	"ptxas"
        /*0030*/ 	.string	"Cuda compilation tools, release 13.0, V13.0.88"
        /*0030*/ 	.string	"Build cuda_13.0.r13.0/compiler.36424714_0"
        /*0030*/ 	.string	"-arch sm_100 -m 64 "



//--------------------- .note.nv.cuinfo           --------------------------
	.section	.note.nv.cuinfo,"",@"SHT_NOTE"
	.sectionflags	@"SHF_NOTE_NV_CUINFO"
        /*0018*/ 	.short	0x0002
        /*001a*/ 	.short	0x0064
        /*001c*/ 	.short	0x0082
	.zero		2


//--------------------- .nv.info                  --------------------------
	.section	.nv.info,"",@"SHT_CUDA_INFO"
	.align	4


	//----- nvinfo : EIATTR_REGCOUNT
	.align		4
        /*0000*/ 	.byte	0x04, 0x2f
        /*0002*/ 	.short	(.L_1 - .L_0)
	.align		4
.L_0:
        /*0004*/ 	.word	index@(_Z7addRowsPiS_S_ii)
        /*0008*/ 	.word	0x00000016


	//----- nvinfo : EIATTR_FRAME_SIZE
	.align		4
.L_1:
        /*000c*/ 	.byte	0x04, 0x11
        /*000e*/ 	.short	(.L_3 - .L_2)
	.align		4
.L_2:
        /*0010*/ 	.word	index@(_Z7addRowsPiS_S_ii)
        /*0014*/ 	.word	0x00000000


	//----- nvinfo : EIATTR_REGCOUNT
	.align		4
.L_3:
        /*0018*/ 	.byte	0x04, 0x2f
        /*001a*/ 	.short	(.L_5 - .L_4)
	.align		4
.L_4:
        /*001c*/ 	.word	index@(_Z7addColsPiS_S_ii)
        /*0020*/ 	.word	0x0000001e


	//----- nvinfo : EIATTR_FRAME_SIZE
	.align		4
.L_5:
        /*0024*/ 	.byte	0x04, 0x11
        /*0026*/ 	.short	(.L_7 - .L_6)
	.align		4
.L_6:
        /*0028*/ 	.word	index@(_Z7addColsPiS_S_ii)
        /*002c*/ 	.word	0x00000000


	//----- nvinfo : EIATTR_REGCOUNT
	.align		4
.L_7:
        /*0030*/ 	.byte	0x04, 0x2f
        /*0032*/ 	.short	(.L_9 - .L_8)
	.align		4
.L_8:
        /*0034*/ 	.word	index@(_Z11addElementsPiS_S_ii)
        /*0038*/ 	.word	0x0000000c


	//----- nvinfo : EIATTR_FRAME_SIZE
	.align		4
.L_9:
        /*003c*/ 	.byte	0x04, 0x11
        /*003e*/ 	.short	(.L_11 - .L_10)
	.align		4
.L_10:
        /*0040*/ 	.word	index@(_Z11addElementsPiS_S_ii)
        /*0044*/ 	.word	0x00000000


	//----- nvinfo : EIATTR_MIN_STACK_SIZE
	.align		4
.L_11:
        /*0048*/ 	.byte	0x04, 0x12
        /*004a*/ 	.short	(.L_13 - .L_12)
	.align		4
.L_12:
        /*004c*/ 	.word	index@(_Z11addElementsPiS_S_ii)
        /*0050*/ 	.word	0x00000000


	//----- nvinfo : EIATTR_MIN_STACK_SIZE
	.align		4
.L_13:
        /*0054*/ 	.byte	0x04, 0x12
        /*0056*/ 	.short	(.L_15 - .L_14)
	.align		4
.L_14:
        /*0058*/ 	.word	index@(_Z7addColsPiS_S_ii)
        /*005c*/ 	.word	0x00000000


	//----- nvinfo : EIATTR_MIN_STACK_SIZE
	.align		4
.L_15:
        /*0060*/ 	.byte	0x04, 0x12
        /*0062*/ 	.short	(.L_17 - .L_16)
	.align		4
.L_16:
        /*0064*/ 	.word	index@(_Z7addRowsPiS_S_ii)
        /*0068*/ 	.word	0x00000000
.L_17:


//--------------------- .nv.compat                --------------------------
	.section	.nv.compat,"",@"SHT_CUDA_COMPAT_INFO"
	.align	4
        /*0000*/ 	.byte	0x02, 0x09, 0x00, 0x00, 0x02, 0x02, 0x01, 0x00, 0x02, 0x05, 0x05, 0x00, 0x03, 0x07, 0x01, 0x01
        /*0010*/ 	.byte	0x02, 0x03, 0x00, 0x00, 0x02, 0x06, 0x01, 0x00, 0x04, 0x0b, 0x08, 0x00, 0x09, 0x00, 0x00, 0x00
        /*0020*/ 	.byte	0x00, 0x00, 0x00, 0x00


//--------------------- .nv.info._Z11addElementsPiS_S_ii --------------------------
	.section	.nv.info._Z11addElementsPiS_S_ii,"",@"SHT_CUDA_INFO"
	.sectionflags	@""
	.align	4


	//----- nvinfo : EIATTR_CUDA_API_VERSION
	.align		4
        /*0000*/ 	.byte	0x04, 0x37
        /*0002*/ 	.short	(.L_19 - .L_18)
.L_18:
        /*0004*/ 	.word	0x00000082


	//----- nvinfo : EIATTR_KPARAM_INFO
	.align		4
.L_19:
        /*0008*/ 	.byte	0x04, 0x17
        /*000a*/ 	.short	(.L_21 - .L_20)
.L_20:
        /*000c*/ 	.word	0x00000000
        /*0010*/ 	.short	0x0004
        /*0012*/ 	.short	0x001c
        /*0014*/ 	.byte	0x00, 0xf0, 0x11, 0x00


	//----- nvinfo : EIATTR_KPARAM_INFO
	.align		4
.L_21:
        /*0018*/ 	.byte	0x04, 0x17
        /*001a*/ 	.short	(.L_23 - .L_22)
.L_22:
        /*001c*/ 	.word	0x00000000
        /*0020*/ 	.short	0x0003
        /*0022*/ 	.short	0x0018
        /*0024*/ 	.byte	0x00, 0xf0, 0x11, 0x00


	//----- nvinfo : EIATTR_KPARAM_INFO
	.align		4
.L_23:
        /*0028*/ 	.byte	0x04, 0x17
        /*002a*/ 	.short	(.L_25 - .L_24)
.L_24:
        /*002c*/ 	.word	0x00000000
        /*0030*/ 	.short	0x0002
        /*0032*/ 	.short	0x0010
        /*0034*/ 	.byte	0x00, 0xf5, 0x21, 0x00


	//----- nvinfo : EIATTR_KPARAM_INFO
	.align		4
.L_25:
        /*0038*/ 	.byte	0x04, 0x17
        /*003a*/ 	.short	(.L_27 - .L_26)
.L_26:
        /*003c*/ 	.word	0x00000000
        /*0040*/ 	.short	0x0001
        /*0042*/ 	.short	0x0008
        /*0044*/ 	.byte	0x00, 0xf5, 0x21, 0x00


	//----- nvinfo : EIATTR_KPARAM_INFO
	.align		4
.L_27:
        /*0048*/ 	.byte	0x04, 0x17
        /*004a*/ 	.short	(.L_29 - .L_28)
.L_28:
        /*004c*/ 	.word	0x00000000
        /*0050*/ 	.short	0x0000
        /*0052*/ 	.short	0x0000
        /*0054*/ 	.byte	0x00, 0xf5, 0x21, 0x00


	//----- nvinfo : EIATTR_SPARSE_MMA_MASK
	.align		4
.L_29:
        /*0058*/ 	.byte	0x03, 0x50
        /*005a*/ 	.short	0x0000


	//----- nvinfo : EIATTR_MAXREG_COUNT
	.align		4
        /*005c*/ 	.byte	0x03, 0x1b
        /*005e*/ 	.short	0x00ff


	//----- nvinfo : EIATTR_MERCURY_ISA_VERSION
	.align		4
        /*0060*/ 	.byte	0x03, 0x5f
        /*0062*/ 	.short	0x0101


	//----- nvinfo : EIATTR_VRC_CTA_INIT_COUNT
	.align		4
        /*0064*/ 	.byte	0x02, 0x4a
	.zero		1
	.zero		1


	//----- nvinfo : EIATTR_EXIT_INSTR_OFFSETS
	.align		4
        /*0068*/ 	.byte	0x04, 0x1c
        /*006a*/ 	.short	(.L_31 - .L_30)


	//   ....[0]....
.L_30:
        /*006c*/ 	.word	0x00000060


	//   ....[1]....
        /*0070*/ 	.word	0x00000130


	//----- nvinfo : EIATTR_CBANK_PARAM_SIZE
	.align		4
.L_31:
        /*0074*/ 	.byte	0x03, 0x19
        /*0076*/ 	.short	0x0020


	//----- nvinfo : EIATTR_PARAM_CBANK
	.align		4
        /*0078*/ 	.byte	0x04, 0x0a
        /*007a*/ 	.short	(.L_33 - .L_32)
	.align		4
.L_32:
        /*007c*/ 	.word	index@(.nv.constant0._Z11addElementsPiS_S_ii)
        /*0080*/ 	.short	0x0380
        /*0082*/ 	.short	0x0020


	//----- nvinfo : EIATTR_SW_WAR
	.align		4
.L_33:
        /*0084*/ 	.byte	0x04, 0x36
        /*0086*/ 	.short	(.L_35 - .L_34)
.L_34:
        /*0088*/ 	.word	0x00000008
.L_35:


//--------------------- .nv.info._Z7addColsPiS_S_ii --------------------------
	.section	.nv.info._Z7addColsPiS_S_ii,"",@"SHT_CUDA_INFO"
	.sectionflags	@""
	.align	4


	//----- nvinfo : EIATTR_CUDA_API_VERSION
	.align		4
        /*0000*/ 	.byte	0x04, 0x37
        /*0002*/ 	.short	(.L_37 - .L_36)
.L_36:
        /*0004*/ 	.word	0x00000082


	//----- nvinfo : EIATTR_KPARAM_INFO
	.align		4
.L_37:
        /*0008*/ 	.byte	0x04, 0x17
        /*000a*/ 	.short	(.L_39 - .L_38)
.L_38:
        /*000c*/ 	.word	0x00000000
        /*0010*/ 	.short	0x0004
        /*0012*/ 	.short	0x001c
        /*0014*/ 	.byte	0x00, 0xf0, 0x11, 0x00


	//----- nvinfo : EIATTR_KPARAM_INFO
	.align		4
.L_39:
        /*0018*/ 	.byte	0x04, 0x17
        /*001a*/ 	.short	(.L_41 - .L_40)
.L_40:
        /*001c*/ 	.word	0x00000000
        /*0020*/ 	.short	0x0003
        /*0022*/ 	.short	0x0018
        /*0024*/ 	.byte	0x00, 0xf0, 0x11, 0x00


	//----- nvinfo : EIATTR_KPARAM_INFO
	.align		4
.L_41:
        /*0028*/ 	.byte	0x04, 0x17
        /*002a*/ 	.short	(.L_43 - .L_42)
.L_42:
        /*002c*/ 	.word	0x00000000
        /*0030*/ 	.short	0x0002
        /*0032*/ 	.short	0x0010
        /*0034*/ 	.byte	0x00, 0xf5, 0x21, 0x00


	//----- nvinfo : EIATTR_KPARAM_INFO
	.align		4
.L_43:
        /*0038*/ 	.byte	0x04, 0x17
        /*003a*/ 	.short	(.L_45 - .L_44)
.L_44:
        /*003c*/ 	.word	0x00000000
        /*0040*/ 	.short	0x0001
        /*0042*/ 	.short	0x0008
        /*0044*/ 	.byte	0x00, 0xf5, 0x21, 0x00


	//----- nvinfo : EIATTR_KPARAM_INFO
	.align		4
.L_45:
        /*0048*/ 	.byte	0x04, 0x17
        /*004a*/ 	.short	(.L_47 - .L_46)
.L_46:
        /*004c*/ 	.word	0x00000000
        /*0050*/ 	.short	0x0000
        /*0052*/ 	.short	0x0000
        /*0054*/ 	.byte	0x00, 0xf5, 0x21, 0x00


	//----- nvinfo : EIATTR_SPARSE_MMA_MASK
	.align		4
.L_47:
        /*0058*/ 	.byte	0x03, 0x50
        /*005a*/ 	.short	0x0000


	//----- nvinfo : EIATTR_MAXREG_COUNT
	.align		4
        /*005c*/ 	.byte	0x03, 0x1b
        /*005e*/ 	.short	0x00ff


	//----- nvinfo : EIATTR_MERCURY_ISA_VERSION
	.align		4
        /*0060*/ 	.byte	0x03, 0x5f
        /*0062*/ 	.short	0x0101


	//----- nvinfo : EIATTR_VRC_CTA_INIT_COUNT
	.align		4
        /*0064*/ 	.byte	0x02, 0x4a
	.zero		1
	.zero		1


	//----- nvinfo : EIATTR_EXIT_INSTR_OFFSETS
	.align		4
        /*0068*/ 	.byte	0x04, 0x1c
        /*006a*/ 	.short	(.L_49 - .L_48)


	//   ....[0]....
.L_48:
        /*006c*/ 	.word	0x00000050


	//   ....[1]....
        /*0070*/ 	.word	0x00000860


	//   ....[2]....
        /*0074*/ 	.word	0x00000c80


	//   ....[3]....
        /*0078*/ 	.word	0x00000ee0


	//   ....[4]....
        /*007c*/ 	.word	0x00000ff0


	//----- nvinfo : EIATTR_CBANK_PARAM_SIZE
	.align		4
.L_49:
        /*0080*/ 	.byte	0x03, 0x19
        /*0082*/ 	.short	0x0020


	//----- nvinfo : EIATTR_PARAM_CBANK
	.align		4
        /*0084*/ 	.byte	0x04, 0x0a
        /*0086*/ 	.short	(.L_51 - .L_50)
	.align		4
.L_50:
        /*0088*/ 	.word	index@(.nv.constant0._Z7addColsPiS_S_ii)
        /*008c*/ 	.short	0x0380
        /*008e*/ 	.short	0x0020


	//----- nvinfo : EIATTR_SW_WAR
	.align		4
.L_51:
        /*0090*/ 	.byte	0x04, 0x36
        /*0092*/ 	.short	(.L_53 - .L_52)
.L_52:
        /*0094*/ 	.word	0x00000008
.L_53:


//--------------------- .nv.info._Z7addRowsPiS_S_ii --------------------------
	.section	.nv.info._Z7addRowsPiS_S_ii,"",@"SHT_CUDA_INFO"
	.sectionflags	@""
	.align	4


	//----- nvinfo : EIATTR_CUDA_API_VERSION
	.align		4
        /*0000*/ 	.byte	0x04, 0x37
        /*0002*/ 	.short	(.L_55 - .L_54)
.L_54:
        /*0004*/ 	.word	0x00000082


	//----- nvinfo : EIATTR_KPARAM_INFO
	.align		4
.L_55:
        /*0008*/ 	.byte	0x04, 0x17
        /*000a*/ 	.short	(.L_57 - .L_56)
.L_56:
        /*000c*/ 	.word	0x00000000
        /*0010*/ 	.short	0x0004
        /*0012*/ 	.short	0x001c
        /*0014*/ 	.byte	0x00, 0xf0, 0x11, 0x00


	//----- nvinfo : EIATTR_KPARAM_INFO
	.align		4
.L_57:
        /*0018*/ 	.byte	0x04, 0x17
        /*001a*/ 	.short	(.L_59 - .L_58)
.L_58:
        /*001c*/ 	.word	0x00000000
        /*0020*/ 	.short	0x0003
        /*0022*/ 	.short	0x0018
        /*0024*/ 	.byte	0x00, 0xf0, 0x11, 0x00


	//----- nvinfo : EIATTR_KPARAM_INFO
	.align		4
.L_59:
        /*0028*/ 	.byte	0x04, 0x17
        /*002a*/ 	.short	(.L_61 - .L_60)
.L_60:
        /*002c*/ 	.word	0x00000000
        /*0030*/ 	.short	0x0002
        /*0032*/ 	.short	0x0010
        /*0034*/ 	.byte	0x00, 0xf5, 0x21, 0x00


	//----- nvinfo : EIATTR_KPARAM_INFO
	.align		4
.L_61:
        /*0038*/ 	.byte	0x04, 0x17
        /*003a*/ 	.short	(.L_63 - .L_62)
.L_62:
        /*003c*/ 	.word	0x00000000
        /*0040*/ 	.short	0x0001
        /*0042*/ 	.short	0x0008
        /*0044*/ 	.byte	0x00, 0xf5, 0x21, 0x00


	//----- nvinfo : EIATTR_KPARAM_INFO
	.align		4
.L_63:
        /*0048*/ 	.byte	0x04, 0x17
        /*004a*/ 	.short	(.L_65 - .L_64)
.L_64:
        /*004c*/ 	.word	0x00000000
        /*0050*/ 	.short	0x0000
        /*0052*/ 	.short	0x0000
        /*0054*/ 	.byte	0x00, 0xf5, 0x21, 0x00


	//----- nvinfo : EIATTR_SPARSE_MMA_MASK
	.align		4
.L_65:
        /*0058*/ 	.byte	0x03, 0x50
        /*005a*/ 	.short	0x0000


	//----- nvinfo : EIATTR_MAXREG_COUNT
	.align		4
        /*005c*/ 	.byte	0x03, 0x1b
        /*005e*/ 	.short	0x00ff


	//----- nvinfo : EIATTR_MERCURY_ISA_VERSION
	.align		4
        /*0060*/ 	.byte	0x03, 0x5f
        /*0062*/ 	.short	0x0101


	//----- nvinfo : EIATTR_VRC_CTA_INIT_COUNT
	.align		4
        /*0064*/ 	.byte	0x02, 0x4a
	.zero		1
	.zero		1


	//----- nvinfo : EIATTR_EXIT_INSTR_OFFSETS
	.align		4
        /*0068*/ 	.byte	0x04, 0x1c
        /*006a*/ 	.short	(.L_67 - .L_66)


	//   ....[0]....
.L_66:
        /*006c*/ 	.word	0x00000050


	//   ....[1]....
        /*0070*/ 	.word	0x00000670


	//   ....[2]....
        /*0074*/ 	.word	0x00000a00


	//   ....[3]....
        /*0078*/ 	.word	0x00000c90


	//   ....[4]....
        /*007c*/ 	.word	0x00000e80


	//----- nvinfo : EIATTR_CBANK_PARAM_SIZE
	.align		4
.L_67:
        /*0080*/ 	.byte	0x03, 0x19
        /*0082*/ 	.short	0x0020


	//----- nvinfo : EIATTR_PARAM_CBANK
	.align		4
        /*0084*/ 	.byte	0x04, 0x0a
        /*0086*/ 	.short	(.L_69 - .L_68)
	.align		4
.L_68:
        /*0088*/ 	.word	index@(.nv.constant0._Z7addRowsPiS_S_ii)
        /*008c*/ 	.short	0x0380
        /*008e*/ 	.short	0x0020


	//----- nvinfo : EIATTR_SW_WAR
	.align		4
.L_69:
        /*0090*/ 	.byte	0x04, 0x36
        /*0092*/ 	.short	(.L_71 - .L_70)
.L_70:
        /*0094*/ 	.word	0x00000008
.L_71:


//--------------------- .nv.callgraph             --------------------------
	.section	.nv.callgraph,"",@"SHT_CUDA_CALLGRAPH"
	.align	4
	.sectionentsize	8
	.align		4
        /*0000*/ 	.word	0x00000000
	.align		4
        /*0004*/ 	.word	0xffffffff
	.align		4
        /*0008*/ 	.word	0x00000000
	.align		4
        /*000c*/ 	.word	0xfffffffe
	.align		4
        /*0010*/ 	.word	0x00000000
	.align		4
        /*0014*/ 	.word	0xfffffffd
	.align		4
        /*0018*/ 	.word	0x00000000
	.align		4
        /*001c*/ 	.word	0xfffffffc


//--------------------- .text._Z11addElementsPiS_S_ii --------------------------
	.section	.text._Z11addElementsPiS_S_ii,"ax",@progbits
	.align	128
        .global         _Z11addElementsPiS_S_ii
        .type           _Z11addElementsPiS_S_ii,@function
        .size           _Z11addElementsPiS_S_ii,(.L_x_13 - _Z11addElementsPiS_S_ii)
        .other          _Z11addElementsPiS_S_ii,@"STO_CUDA_ENTRY STV_DEFAULT"
_Z11addElementsPiS_S_ii:
.text._Z11addElementsPiS_S_ii:
[----:B------:R-:W-:Y:S01]  /*0000*/  LDC R1, c[0x0][0x37c] ;  /* 0x0000df00ff017b82 */ /* 0x000fe20000000800 */
[----:B------:R-:W0:Y:S01]  /*0010*/  S2R R0, SR_TID.X ;  /* 0x0000000000007919 */ /* 0x000e220000002100 */
[----:B------:R-:W0:Y:S01]  /*0020*/  LDCU.64 UR6, c[0x0][0x398] ;  /* 0x00007300ff0677ac */ /* 0x000e220008000a00 */
[----:B------:R-:W1:Y:S01]  /*0030*/  S2R R9, SR_TID.Y ;  /* 0x0000000000097919 */ /* 0x000e620000002200 */
[----:B0-----:R-:W-:-:S04]  /*0040*/  ISETP.GE.AND P0, PT, R0, UR7, PT ;  /* 0x0000000700007c0c */ /* 0x001fc8000bf06270 */
[----:B-1----:R-:W-:-:S13]  /*0050*/  ISETP.GE.OR P0, PT, R9, UR6, P0 ;  /* 0x0000000609007c0c */ /* 0x002fda0008706670 */
[----:B------:R-:W-:Y:S05]  /*0060*/  @P0 EXIT ;  /* 0x000000000000094d */ /* 0x000fea0003800000 */
[----:B------:R-:W0:Y:S01]  /*0070*/  LDC.64 R2, c[0x0][0x380] ;  /* 0x0000e000ff027b82 */ /* 0x000e220000000a00 */
[----:B------:R-:W1:Y:S01]  /*0080*/  LDCU.64 UR4, c[0x0][0x358] ;  /* 0x00006b00ff0477ac */ /* 0x000e620008000a00 */
[----:B------:R-:W-:-:S06]  /*0090*/  IMAD R9, R9, UR7, R0 ;  /* 0x0000000709097c24 */ /* 0x000fcc000f8e0200 */
[----:B------:R-:W2:Y:S08]  /*00a0*/  LDC.64 R4, c[0x0][0x388] ;  /* 0x0000e200ff047b82 */ /* 0x000eb00000000a00 */
[----:B------:R-:W3:Y:S01]  /*00b0*/  LDC.64 R6, c[0x0][0x390] ;  /* 0x0000e400ff067b82 */ /* 0x000ee20000000a00 */
[----:B0-----:R-:W-:-:S06]  /*00c0*/  IMAD.WIDE.U32 R2, R9, 0x4, R2 ;  /* 0x0000000409027825 */ /* 0x001fcc00078e0002 */
[----:B-1----:R-:W4:Y:S01]  /*00d0*/  LDG.E R2, desc[UR4][R2.64] ;  /* 0x0000000402027981 */ /* 0x002f22000c1e1900 */
[----:B--2---:R-:W-:-:S06]  /*00e0*/  IMAD.WIDE.U32 R4, R9, 0x4, R4 ;  /* 0x0000000409047825 */ /* 0x004fcc00078e0004 */
[----:B------:R-:W4:Y:S01]  /*00f0*/  LDG.E R5, desc[UR4][R4.64] ;  /* 0x0000000404057981 */ /* 0x000f22000c1e1900 */
[----:B---3--:R-:W-:Y:S01]  /*0100*/  IMAD.WIDE.U32 R6, R9, 0x4, R6 ;  /* 0x0000000409067825 */ /* 0x008fe200078e0006 */
[----:B----4-:R-:W-:-:S05]  /*0110*/  IADD3 R9, PT, PT, R2, R5, RZ ;  /* 0x0000000502097210 */ /* 0x010fca0007ffe0ff */
[----:B------:R-:W-:Y:S01]  /*0120*/  STG.E desc[UR4][R6.64], R9 ;  /* 0x0000000906007986 */ /* 0x000fe2000c101904 */
[----:B------:R-:W-:Y:S05]  /*0130*/  EXIT ;  /* 0x000000000000794d */ /* 0x000fea0003800000 */
.L_x_0:
[----:B------:R-:W-:-:S00]  /*0140*/  BRA `(.L_x_0) ;  /* 0xfffffffc00fc7947 */ /* 0x000fc0000383ffff */
[----:B------:R-:W-:-:S00]  /*0150*/  NOP ;  /* 0x0000000000007918 */ /* 0x000fc00000000000 */
        /* <DEDUP_REMOVED lines=10> */
.L_x_13:


//--------------------- .text._Z7addColsPiS_S_ii  --------------------------
	.section	.text._Z7addColsPiS_S_ii,"ax",@progbits
	.align	128
        .global         _Z7addColsPiS_S_ii
        .type           _Z7addColsPiS_S_ii,@function
        .size           _Z7addColsPiS_S_ii,(.L_x_14 - _Z7addColsPiS_S_ii)
        .other          _Z7addColsPiS_S_ii,@"STO_CUDA_ENTRY STV_DEFAULT"
_Z7addColsPiS_S_ii:
.text._Z7addColsPiS_S_ii:
[----:B------:R-:W-:Y:S01]  /*0000*/  LDC R1, c[0x0][0x37c] ;  /* 0x0000df00ff017b82 */ /* 0x000fe20000000800 */
[----:B------:R-:W0:Y:S07]  /*0010*/  S2R R0, SR_TID.X ;  /* 0x0000000000007919 */ /* 0x000e2e0000002100 */
[----:B------:R-:W1:Y:S02]  /*0020*/  LDC.64 R2, c[0x0][0x398] ;  /* 0x0000e600ff027b82 */ /* 0x000e640000000a00 */
[----:B-1----:R-:W-:-:S04]  /*0030*/  ISETP.GE.AND P0, PT, R2, 0x1, PT ;  /* 0x000000010200780c */ /* 0x002fc80003f06270 */
[----:B0-----:R-:W-:-:S13]  /*0040*/  ISETP.GE.OR P0, PT, R0, R3, !P0 ;  /* 0x000000030000720c */ /* 0x001fda0004706670 */
[----:B------:R-:W-:Y:S05]  /*0050*/  @P0 EXIT ;  /* 0x000000000000094d */ /* 0x000fea0003800000 */
[C---:B------:R-:W-:Y:S01]  /*0060*/  ISETP.GE.U32.AND P1, PT, R2.reuse, 0x10, PT ;  /* 0x000000100200780c */ /* 0x040fe20003f26070 */
[----:B------:R-:W0:Y:S01]  /*0070*/  LDCU.64 UR4, c[0x0][0x358] ;  /* 0x00006b00ff0477ac */ /* 0x000e220008000a00 */
[----:B------:R-:W-:Y:S01]  /*0080*/  LOP3.LUT R7, R2, 0xf, RZ, 0xc0, !PT ;  /* 0x0000000f02077812 */ /* 0x000fe200078ec0ff */
[----:B------:R-:W-:-:S03]  /*0090*/  HFMA2 R4, -RZ, RZ, 0, 0 ;  /* 0x00000000ff047431 */ /* 0x000fc600000001ff */
[----:B------:R-:W-:-:S07]  /*00a0*/  ISETP.NE.AND P0, PT, R7, RZ, PT ;  /* 0x000000ff0700720c */ /* 0x000fce0003f05270 */
[----:B------:R-:W-:Y:S06]  /*00b0*/  @!P1 BRA `(.L_x_1) ;  /* 0x0000000400e89947 */ /* 0x000fec0003800000 */
[----:B------:R-:W-:Y:S02]  /*00c0*/  LOP3.LUT R4, R2, 0x7ffffff0, RZ, 0xc0, !PT ;  /* 0x7ffffff002047812 */ /* 0x000fe400078ec0ff */
[----:B------:R-:W-:Y:S02]  /*00d0*/  MOV R6, R0 ;  /* 0x0000000000067202 */ /* 0x000fe40000000f00 */
[----:B------:R-:W-:-:S07]  /*00e0*/  IADD3 R5, PT, PT, -R4, RZ, RZ ;  /* 0x000000ff04057210 */ /* 0x000fce0007ffe1ff */
.L_x_2:
[----:B---3--:R-:W1:Y:S08]  /*00f0*/  LDC.64 R16, c[0x0][0x380] ;  /* 0x0000e000ff107b82 */ /* 0x008e700000000a00 */
[----:B------:R-:W2:Y:S08]  /*0100*/  LDC.64 R18, c[0x0][0x388] ;  /* 0x0000e200ff127b82 */ /* 0x000eb00000000a00 */
[----:B------:R-:W3:Y:S01]  /*0110*/  LDC.64 R8, c[0x0][0x390] ;  /* 0x0000e400ff087b82 */ /* 0x000ee20000000a00 */
[----:B-1----:R-:W-:-:S05]  /*0120*/  IMAD.WIDE R16, R6, 0x4, R16 ;  /* 0x0000000406107825 */ /* 0x002fca00078e0210 */
[----:B0-----:R-:W4:Y:S01]  /*0130*/  LDG.E R10, desc[UR4][R16.64] ;  /* 0x00000004100a7981 */ /* 0x001f22000c1e1900 */
[----:B--2---:R-:W-:-:S05]  /*0140*/  IMAD.WIDE R18, R6, 0x4, R18 ;  /* 0x0000000406127825 */ /* 0x004fca00078e0212 */
[----:B------:R-:W4:Y:S01]  /*0150*/  LDG.E R11, desc[UR4][R18.64] ;  /* 0x00000004120b7981 */ /* 0x000f22000c1e1900 */
[----:B------:R-:W-:-:S04]  /*0160*/  IMAD.WIDE R12, R3, 0x4, R16 ;  /* 0x00000004030c7825 */ /* 0x000fc800078e0210 */
[----:B---3--:R-:W-:Y:S01]  /*0170*/  IMAD.WIDE R8, R6, 0x4, R8 ;  /* 0x0000000406087825 */ /* 0x008fe200078e0208 */
[----:B----4-:R-:W-:-:S03]  /*0180*/  IADD3 R23, PT, PT, R10, R11, RZ ;  /* 0x0000000b0a177210 */ /* 0x010fc60007ffe0ff */
[C---:B------:R-:W-:Y:S02]  /*0190*/  IMAD.WIDE R10, R3.reuse, 0x4, R18 ;  /* 0x00000004030a7825 */ /* 0x040fe400078e0212 */
[----:B------:R0:W-:Y:S04]  /*01a0*/  STG.E desc[UR4][R8.64], R23 ;  /* 0x0000001708007986 */ /* 0x0001e8000c101904 */
[----:B------:R-:W2:Y:S04]  /*01b0*/  LDG.E R20, desc[UR4][R12.64] ;  /* 0x000000040c147981 */ /* 0x000ea8000c1e1900 */
[----:B------:R-:W2:Y:S01]  /*01c0*/  LDG.E R21, desc[UR4][R10.64] ;  /* 0x000000040a157981 */ /* 0x000ea2000c1e1900 */
[----:B------:R-:W-:-:S04]  /*01d0*/  IMAD.WIDE R14, R3, 0x4, R8 ;  /* 0x00000004030e7825 */ /* 0x000fc800078e0208 */
[----:B------:R-:W-:-:S04]  /*01e0*/  IMAD.WIDE R18, R3, 0x4, R12 ;  /* 0x0000000403127825 */ /* 0x000fc800078e020c */
[----:B------:R-:W-:Y:S01]  /*01f0*/  IMAD.WIDE R16, R3, 0x4, R10 ;  /* 0x0000000403107825 */ /* 0x000fe200078e020a */
[----:B--2---:R-:W-:-:S05]  /*0200*/  IADD3 R25, PT, PT, R20, R21, RZ ;  /* 0x0000001514197210 */ /* 0x004fca0007ffe0ff */
[----:B------:R1:W-:Y:S04]  /*0210*/  STG.E desc[UR4][R14.64], R25 ;  /* 0x000000190e007986 */ /* 0x0003e8000c101904 */
[----:B------:R-:W2:Y:S04]  /*0220*/  LDG.E R22, desc[UR4][R18.64] ;  /* 0x0000000412167981 */ /* 0x000ea8000c1e1900 */
[----:B------:R-:W2:Y:S01]  /*0230*/  LDG.E R27, desc[UR4][R16.64] ;  /* 0x00000004101b7981 */ /* 0x000ea2000c1e1900 */
[----:B------:R-:W-:-:S04]  /*0240*/  IMAD.WIDE R20, R3, 0x4, R14 ;  /* 0x0000000403147825 */ /* 0x000fc800078e020e */
[----:B------:R-:W-:-:S04]  /*0250*/  IMAD.WIDE R12, R3, 0x4, R18 ;  /* 0x00000004030c7825 */ /* 0x000fc800078e0212 */
[----:B0-----:R-:W-:Y:S01]  /*0260*/  IMAD.WIDE R8, R3, 0x4, R16 ;  /* 0x0000000403087825 */ /* 0x001fe200078e0210 */
[----:B--2---:R-:W-:-:S05]  /*0270*/  IADD3 R27, PT, PT, R22, R27, RZ ;  /* 0x0000001b161b7210 */ /* 0x004fca0007ffe0ff */
[----:B------:R0:W-:Y:S04]  /*0280*/  STG.E desc[UR4][R20.64], R27 ;  /* 0x0000001b14007986 */ /* 0x0001e8000c101904 */
[----:B------:R-:W2:Y:S04]  /*0290*/  LDG.E R22, desc[UR4][R12.64] ;  /* 0x000000040c167981 */ /* 0x000ea8000c1e1900 */
[----:B------:R-:W2:Y:S01]  /*02a0*/  LDG.E R23, desc[UR4][R8.64] ;  /* 0x0000000408177981 */ /* 0x000ea2000c1e1900 */
[----:B------:R-:W-:-:S04]  /*02b0*/  IMAD.WIDE R10, R3, 0x4, R20 ;  /* 0x00000004030a7825 */ /* 0x000fc800078e0214 */
[----:B------:R-:W-:-:S04]  /*02c0*/  IMAD.WIDE R18, R3, 0x4, R12 ;  /* 0x0000000403127825 */ /* 0x000fc800078e020c */
[----:B-1----:R-:W-:Y:S01]  /*02d0*/  IMAD.WIDE R14, R3, 0x4, R8 ;  /* 0x00000004030e7825 */ /* 0x002fe200078e0208 */
[----:B--2---:R-:W-:-:S05]  /*02e0*/  IADD3 R23, PT, PT, R22, R23, RZ ;  /* 0x0000001716177210 */ /* 0x004fca0007ffe0ff */
        /* <DEDUP_REMOVED lines=8> */
[----:B------:R-:W3:Y:S04]  /*0370*/  LDG.E R22, desc[UR4][R12.64] ;  /* 0x000000040c167981 */ /* 0x000ee8000c1e1900 */
[----:B0-----:R-:W3:Y:S01]  /*0380*/  LDG.E R27, desc[UR4][R8.64] ;  /* 0x00000004081b7981 */ /* 0x001ee2000c1e1900 */
[----:B------:R-:W-:-:S04]  /*0390*/  IMAD.WIDE R20, R3, 0x4, R16 ;  /* 0x0000000403147825 */ /* 0x000fc800078e0210 */
[----:B------:R-:W-:-:S04]  /*03a0*/  IMAD.WIDE R18, R3, 0x4, R12 ;  /* 0x0000000403127825 */ /* 0x000fc800078e020c */
[----:B-1----:R-:W-:Y:S01]  /*03b0*/  IMAD.WIDE R10, R3, 0x4, R8 ;  /* 0x00000004030a7825 */ /* 0x002fe200078e0208 */
[----:B---3--:R-:W-:-:S05]  /*03c0*/  IADD3 R27, PT, PT, R22, R27, RZ ;  /* 0x0000001b161b7210 */ /* 0x008fca0007ffe0ff */
[----:B------:R0:W-:Y:S04]  /*03d0*/  STG.E desc[UR4][R20.64], R27 ;  /* 0x0000001b14007986 */ /* 0x0001e8000c101904 */
[----:B------:R-:W3:Y:S04]  /*03e0*/  LDG.E R22, desc[UR4][R18.64] ;  /* 0x0000000412167981 */ /* 0x000ee8000c1e1900 */
[----:B------:R-:W3:Y:S01]  /*03f0*/  LDG.E R23, desc[UR4][R10.64] ;  /* 0x000000040a177981 */ /* 0x000ee2000c1e1900 */
[----:B------:R-:W-:-:S04]  /*0400*/  IMAD.WIDE R14, R3, 0x4, R20 ;  /* 0x00000004030e7825 */ /* 0x000fc800078e0214 */
[----:B------:R-:W-:-:S04]  /*0410*/  IMAD.WIDE R12, R3, 0x4, R18 ;  /* 0x00000004030c7825 */ /* 0x000fc800078e0212 */
[----:B------:R-:W-:Y:S01]  /*0420*/  IMAD.WIDE R8, R3, 0x4, R10 ;  /* 0x0000000403087825 */ /* 0x000fe200078e020a */
[----:B---3--:R-:W-:-:S05]  /*0430*/  IADD3 R23, PT, PT, R22, R23, RZ ;  /* 0x0000001716177210 */ /* 0x008fca0007ffe0ff */
[----:B------:R1:W-:Y:S04]  /*0440*/  STG.E desc[UR4][R14.64], R23 ;  /* 0x000000170e007986 */ /* 0x0003e8000c101904 */
[----:B------:R-:W3:Y:S04]  /*0450*/  LDG.E R22, desc[UR4][R12.64] ;  /* 0x000000040c167981 */ /* 0x000ee8000c1e1900 */
[----:B--2---:R-:W3:Y:S01]  /*0460*/  LDG.E R25, desc[UR4][R8.64] ;  /* 0x0000000408197981 */ /* 0x004ee2000c1e1900 */
[----:B------:R-:W-:-:S04]  /*0470*/  IMAD.WIDE R16, R3, 0x4, R14 ;  /* 0x0000000403107825 */ /* 0x000fc800078e020e */
[----:B------:R-:W-:-:S04]  /*0480*/  IMAD.WIDE R18, R3, 0x4, R12 ;  /* 0x0000000403127825 */ /* 0x000fc800078e020c */
[----:B------:R-:W-:Y:S01]  /*0490*/  IMAD.WIDE R10, R3, 0x4, R8 ;  /* 0x00000004030a7825 */ /* 0x000fe200078e0208 */
[----:B---3--:R-:W-:-:S05]  /*04a0*/  IADD3 R25, PT, PT, R22, R25, RZ ;  /* 0x0000001916197210 */ /* 0x008fca0007ffe0ff */
[----:B------:R2:W-:Y:S04]  /*04b0*/  STG.E desc[UR4][R16.64], R25 ;  /* 0x0000001910007986 */ /* 0x0005e8000c101904 */
[----:B------:R-:W3:Y:S04]  /*04c0*/  LDG.E R22, desc[UR4][R18.64] ;  /* 0x0000000412167981 */ /* 0x000ee8000c1e1900 */
[----:B0-----:R-:W3:Y:S01]  /*04d0*/  LDG.E R27, desc[UR4][R10.64] ;  /* 0x000000040a1b7981 */ /* 0x001ee2000c1e1900 */
[----:B------:R-:W-:-:S04]  /*04e0*/  IMAD.WIDE R20, R3, 0x4, R16 ;  /* 0x0000000403147825 */ /* 0x000fc800078e0210 */
[----:B------:R-:W-:-:S04]  /*04f0*/  IMAD.WIDE R12, R3, 0x4, R18 ;  /* 0x00000004030c7825 */ /* 0x000fc800078e0212 */
[----:B------:R-:W-:Y:S01]  /*0500*/  IMAD.WIDE R8, R3, 0x4, R10 ;  /* 0x0000000403087825 */ /* 0x000fe200078e020a */
[----:B---3--:R-:W-:-:S05]  /*0510*/  IADD3 R27, PT, PT, R22, R27, RZ ;  /* 0x0000001b161b7210 */ /* 0x008fca0007ffe0ff */
[----:B------:R0:W-:Y:S04]  /*0520*/  STG.E desc[UR4][R20.64], R27 ;  /* 0x0000001b14007986 */ /* 0x0001e8000c101904 */
[----:B------:R-:W3:Y:S04]  /*0530*/  LDG.E R22, desc[UR4][R12.64] ;  /* 0x000000040c167981 */ /* 0x000ee8000c1e1900 */
[----:B-1----:R-:W3:Y:S01]  /*0540*/  LDG.E R23, desc[UR4][R8.64] ;  /* 0x0000000408177981 */ /* 0x002ee2000c1e1900 */
[----:B------:R-:W-:-:S04]  /*0550*/  IMAD.WIDE R14, R3, 0x4, R20 ;  /* 0x00000004030e7825 */ /* 0x000fc800078e0214 */
[----:B--2---:R-:W-:-:S04]  /*0560*/  IMAD.WIDE R16, R3, 0x4, R12 ;  /* 0x0000000403107825 */ /* 0x004fc800078e020c */
[----:B------:R-:W-:Y:S01]  /*0570*/  IMAD.WIDE R10, R3, 0x4, R8 ;  /* 0x00000004030a7825 */ /* 0x000fe200078e0208 */
[----:B---3--:R-:W-:-:S05]  /*0580*/  IADD3 R23, PT, PT, R22, R23, RZ ;  /* 0x0000001716177210 */ /* 0x008fca0007ffe0ff */
        /* <DEDUP_REMOVED lines=11> */
[----:B-1----:R-:W-:-:S04]  /*0640*/  IMAD.WIDE R14, R3, 0x4, R12 ;  /* 0x00000004030e7825 */ /* 0x002fc800078e020c */
[----:B------:R-:W-:Y:S01]  /*0650*/  IMAD.WIDE R10, R3, 0x4, R8 ;  /* 0x00000004030a7825 */ /* 0x000fe200078e0208 */
        /* <DEDUP_REMOVED lines=23> */
[----:B------:R-:W2:Y:S04]  /*07d0*/  LDG.E R12, desc[UR4][R12.64] ;  /* 0x000000040c0c7981 */ /* 0x000ea8000c1e1900 */
[----:B------:R-:W2:Y:S01]  /*07e0*/  LDG.E R9, desc[UR4][R8.64] ;  /* 0x0000000408097981 */ /* 0x000ea2000c1e1900 */
[----:B------:R-:W-:-:S04]  /*07f0*/  IADD3 R5, PT, PT, R5, 0x10, RZ ;  /* 0x0000001005057810 */ /* 0x000fc80007ffe0ff */
[----:B------:R-:W-:Y:S01]  /*0800*/  ISETP.NE.AND P1, PT, R5, RZ, PT ;  /* 0x000000ff0500720c */ /* 0x000fe20003f25270 */
[C---:B-1----:R-:W-:Y:S01]  /*0810*/  IMAD.WIDE R16, R3.reuse, 0x4, R20 ;  /* 0x0000000403107825 */ /* 0x042fe200078e0214 */
[----:B------:R-:W-:Y:S02]  /*0820*/  LEA R6, R3, R6, 0x4 ;  /* 0x0000000603067211 */ /* 0x000fe400078e20ff */
[----:B--2---:R-:W-:-:S05]  /*0830*/  IADD3 R19, PT, PT, R12, R9, RZ ;  /* 0x000000090c137210 */ /* 0x004fca0007ffe0ff */
[----:B------:R3:W-:Y:S04]  /*0840*/  STG.E desc[UR4][R16.64], R19 ;  /* 0x0000001310007986 */ /* 0x0007e8000c101904 */
[----:B------:R-:W-:Y:S05]  /*0850*/  @P1 BRA `(.L_x_2) ;  /* 0xfffffff800241947 */ /* 0x000fea000383ffff */
.L_x_1:
[----:B0-----:R-:W-:Y:S05]  /*0860*/  @!P0 EXIT ;  /* 0x000000000000894d */ /* 0x001fea0003800000 */
[----:B------:R-:W-:Y:S02]  /*0870*/  ISETP.GE.U32.AND P0, PT, R7, 0x8, PT ;  /* 0x000000080700780c */ /* 0x000fe40003f06070 */
[----:B------:R-:W-:-:S04]  /*0880*/  LOP3.LUT R5, R2, 0x7, RZ, 0xc0, !PT ;  /* 0x0000000702057812 */ /* 0x000fc800078ec0ff */
[----:B------:R-:W-:-:S07]  /*0890*/  ISETP.NE.AND P1, PT, R5, RZ, PT ;  /* 0x000000ff0500720c */ /* 0x000fce0003f25270 */
[----:B------:R-:W-:Y:S06]  /*08a0*/  @!P0 BRA `(.L_x_3) ;  /* 0x0000000000f48947 */ /* 0x000fec0003800000 */
[----:B------:R-:W0:Y:S01]  /*08b0*/  LDC.64 R6, c[0x0][0x380] ;  /* 0x0000e000ff067b82 */ /* 0x000e220000000a00 */
[----:B------:R-:W-:-:S07]  /*08c0*/  IMAD R13, R4, R3, R0 ;  /* 0x00000003040d7224 */ /* 0x000fce00078e0200 */
[----:B------:R-:W1:Y:S08]  /*08d0*/  LDC.64 R8, c[0x0][0x388] ;  /* 0x0000e200ff087b82 */ /* 0x000e700000000a00 */
[----:B------:R-:W2:Y:S01]  /*08e0*/  LDC.64 R10, c[0x0][0x390] ;  /* 0x0000e400ff0a7b82 */ /* 0x000ea20000000a00 */
[----:B0-----:R-:W-:-:S05]  /*08f0*/  IMAD.WIDE R6, R13, 0x4, R6 ;  /* 0x000000040d067825 */ /* 0x001fca00078e0206 */
[----:B------:R-:W3:Y:S01]  /*0900*/  LDG.E R12, desc[UR4][R6.64] ;  /* 0x00000004060c7981 */ /* 0x000ee2000c1e1900 */
[----:B-1----:R-:W-:-:S05]  /*0910*/  IMAD.WIDE R8, R13, 0x4, R8 ;  /* 0x000000040d087825 */ /* 0x002fca00078e0208 */
[----:B------:R-:W3:Y:S01]  /*0920*/  LDG.E R15, desc[UR4][R8.64] ;  /* 0x00000004080f7981 */ /* 0x000ee2000c1e1900 */
[----:B--2---:R-:W-:Y:S01]  /*0930*/  IMAD.WIDE R10, R13, 0x4, R10 ;  /* 0x000000040d0a7825 */ /* 0x004fe200078e020a */
[----:B---3--:R-:W-:-:S03]  /*0940*/  IADD3 R21, PT, PT, R12, R15, RZ ;  /* 0x0000000f0c157210 */ /* 0x008fc60007ffe0ff */
[----:B------:R-:W-:-:S04]  /*0950*/  IMAD.WIDE R12, R3, 0x4, R6 ;  /* 0x00000004030c7825 */ /* 0x000fc800078e0206 */
[C---:B------:R-:W-:Y:S01]  /*0960*/  IMAD.WIDE R14, R3.reuse, 0x4, R8 ;  /* 0x00000004030e7825 */ /* 0x040fe200078e0208 */
        /* <DEDUP_REMOVED lines=11> */
[----:B0-----:R-:W-:-:S04]  /*0a20*/  IMAD.WIDE R10, R3, 0x4, R6 ;  /* 0x00000004030a7825 */ /* 0x001fc800078e0206 */
[----:B------:R-:W-:Y:S01]  /*0a30*/  IMAD.WIDE R12, R3, 0x4, R8 ;  /* 0x00000004030c7825 */ /* 0x000fe200078e0208 */
        /* <DEDUP_REMOVED lines=10> */
[----:B-1----:R-:W3:Y:S01]  /*0ae0*/  LDG.E R23, desc[UR4][R8.64] ;  /* 0x0000000408177981 */ /* 0x002ee2000c1e1900 */
        /* <DEDUP_REMOVED lines=19> */
[----:B------:R-:W0:Y:S04]  /*0c20*/  LDG.E R10, desc[UR4][R10.64] ;  /* 0x000000040a0a7981 */ /* 0x000e28000c1e1900 */
[----:B------:R-:W0:Y:S01]  /*0c30*/  LDG.E R13, desc[UR4][R12.64] ;  /* 0x000000040c0d7981 */ /* 0x000e22000c1e1900 */
[----:B-1----:R-:W-:Y:S01]  /*0c40*/  IMAD.WIDE R16, R3, 0x4, R14 ;  /* 0x0000000403107825 */ /* 0x002fe200078e020e */
[----:B------:R-:W-:-:S02]  /*0c50*/  IADD3 R4, PT, PT, R4, 0x8, RZ ;  /* 0x0000000804047810 */ /* 0x000fc40007ffe0ff */
[----:B0-----:R-:W-:-:S05]  /*0c60*/  IADD3 R19, PT, PT, R10, R13, RZ ;  /* 0x0000000d0a137210 */ /* 0x001fca0007ffe0ff */
[----:B------:R2:W-:Y:S02]  /*0c70*/  STG.E desc[UR4][R16.64], R19 ;  /* 0x0000001310007986 */ /* 0x0005e4000c101904 */
.L_x_3:
[----:B------:R-:W-:Y:S05]  /*0c80*/  @!P1 EXIT ;  /* 0x000000000000994d */ /* 0x000fea0003800000 */
[----:B------:R-:W-:Y:S02]  /*0c90*/  ISETP.GE.U32.AND P0, PT, R5, 0x4, PT ;  /* 0x000000040500780c */ /* 0x000fe40003f06070 */
[----:B------:R-:W-:-:S04]  /*0ca0*/  LOP3.LUT R2, R2, 0x3, RZ, 0xc0, !PT ;  /* 0x0000000302027812 */ /* 0x000fc800078ec0ff */
[----:B------:R-:W-:-:S07]  /*0cb0*/  ISETP.NE.AND P1, PT, R2, RZ, PT ;  /* 0x000000ff0200720c */ /* 0x000fce0003f25270 */
[----:B------:R-:W-:Y:S06]  /*0cc0*/  @!P0 BRA `(.L_x_4) ;  /* 0x0000000000848947 */ /* 0x000fec0003800000 */
[----:B------:R-:W0:Y:S01]  /*0cd0*/  LDC.64 R6, c[0x0][0x380] ;  /* 0x0000e000ff067b82 */ /* 0x000e220000000a00 */
[----:B------:R-:W-:-:S07]  /*0ce0*/  IMAD R13, R4, R3, R0 ;  /* 0x00000003040d7224 */ /* 0x000fce00078e0200 */
[----:B------:R-:W1:Y:S08]  /*0cf0*/  LDC.64 R8, c[0x0][0x388] ;  /* 0x0000e200ff087b82 */ /* 0x000e700000000a00 */
[----:B------:R-:W4:Y:S01]  /*0d00*/  LDC.64 R10, c[0x0][0x390] ;  /* 0x0000e400ff0a7b82 */ /* 0x000f220000000a00 */
[----:B0-----:R-:W-:-:S05]  /*0d10*/  IMAD.WIDE R6, R13, 0x4, R6 ;  /* 0x000000040d067825 */ /* 0x001fca00078e0206 */
[----:B------:R-:W5:Y:S01]  /*0d20*/  LDG.E R5, desc[UR4][R6.64] ;  /* 0x0000000406057981 */ /* 0x000f62000c1e1900 */
[----:B-1----:R-:W-:-:S05]  /*0d30*/  IMAD.WIDE R8, R13, 0x4, R8 ;  /* 0x000000040d087825 */ /* 0x002fca00078e0208 */
[----:B------:R-:W5:Y:S01]  /*0d40*/  LDG.E R12, desc[UR4][R8.64] ;  /* 0x00000004080c7981 */ /* 0x000f62000c1e1900 */
[----:B--2---:R-:W-:-:S04]  /*0d50*/  IMAD.WIDE R14, R3, 0x4, R8 ;  /* 0x00000004030e7825 */ /* 0x004fc800078e0208 */
[----:B----4-:R-:W-:Y:S01]  /*0d60*/  IMAD.WIDE R10, R13, 0x4, R10 ;  /* 0x000000040d0a7825 */ /* 0x010fe200078e020a */
[----:B-----5:R-:W-:-:S03]  /*0d70*/  IADD3 R5, PT, PT, R5, R12, RZ ;  /* 0x0000000c05057210 */ /* 0x020fc60007ffe0ff */
[C---:B------:R-:W-:Y:S02]  /*0d80*/  IMAD.WIDE R12, R3.reuse, 0x4, R6 ;  /* 0x00000004030c7825 */ /* 0x040fe400078e0206 */
[----:B------:R0:W-:Y:S04]  /*0d90*/  STG.E desc[UR4][R10.64], R5 ;  /* 0x000000050a007986 */ /* 0x0001e8000c101904 */
[----:B------:R-:W2:Y:S04]  /*0da0*/  LDG.E R18, desc[UR4][R12.64] ;  /* 0x000000040c127981 */ /* 0x000ea8000c1e1900 */
[----:B---3--:R-:W2:Y:S01]  /*0db0*/  LDG.E R19, desc[UR4][R14.64] ;  /* 0x000000040e137981 */ /* 0x008ea2000c1e1900 */
        /* <DEDUP_REMOVED lines=14> */
[----:B------:R-:W-:Y:S01]  /*0ea0*/  IMAD.WIDE R14, R3, 0x4, R18 ;  /* 0x00000004030e7825 */ /* 0x000fe200078e0212 */
[----:B------:R-:W-:-:S02]  /*0eb0*/  IADD3 R4, PT, PT, R4, 0x4, RZ ;  /* 0x0000000404047810 */ /* 0x000fc40007ffe0ff */
[----:B--2---:R-:W-:-:S05]  /*0ec0*/  IADD3 R5, PT, PT, R10, R13, RZ ;  /* 0x0000000d0a057210 */ /* 0x004fca0007ffe0ff */
[----:B------:R1:W-:Y:S02]  /*0ed0*/  STG.E desc[UR4][R14.64], R5 ;  /* 0x000000050e007986 */ /* 0x0003e4000c101904 */
.L_x_4:
[----:B------:R-:W-:Y:S05]  /*0ee0*/  @!P1 EXIT ;  /* 0x000000000000994d */ /* 0x000fea0003800000 */
[----:B------:R-:W0:Y:S01]  /*0ef0*/  LDC.64 R6, c[0x0][0x390] ;  /* 0x0000e400ff067b82 */ /* 0x000e220000000a00 */
[----:B-123--:R-:W-:Y:S01]  /*0f00*/  IMAD R17, R4, R3, R0 ;  /* 0x0000000304117224 */ /* 0x00efe200078e0200 */
[----:B------:R-:W-:-:S06]  /*0f10*/  IADD3 R2, PT, PT, -R2, RZ, RZ ;  /* 0x000000ff02027210 */ /* 0x000fcc0007ffe1ff */
[----:B------:R-:W1:Y:S08]  /*0f20*/  LDC.64 R8, c[0x0][0x380] ;  /* 0x0000e000ff087b82 */ /* 0x000e700000000a00 */
[----:B------:R-:W2:Y:S02]  /*0f30*/  LDC.64 R10, c[0x0][0x388] ;  /* 0x0000e200ff0a7b82 */ /* 0x000ea40000000a00 */
.L_x_5:
[----:B-1----:R-:W-:-:S04]  /*0f40*/  IMAD.WIDE R4, R17, 0x4, R8 ;  /* 0x0000000411047825 */ /* 0x002fc800078e0208 */
[C---:B--2---:R-:W-:Y:S02]  /*0f50*/  IMAD.WIDE R12, R17.reuse, 0x4, R10 ;  /* 0x00000004110c7825 */ /* 0x044fe400078e020a */
[----:B------:R-:W2:Y:S04]  /*0f60*/  LDG.E R4, desc[UR4][R4.64] ;  /* 0x0000000404047981 */ /* 0x000ea8000c1e1900 */
[----:B------:R-:W2:Y:S01]  /*0f70*/  LDG.E R13, desc[UR4][R12.64] ;  /* 0x000000040c0d7981 */ /* 0x000ea2000c1e1900 */
[----:B------:R-:W-:Y:S01]  /*0f80*/  IADD3 R2, PT, PT, R2, 0x1, RZ ;  /* 0x0000000102027810 */ /* 0x000fe20007ffe0ff */
[C---:B0--3--:R-:W-:Y:S01]  /*0f90*/  IMAD.WIDE R14, R17.reuse, 0x4, R6 ;  /* 0x00000004110e7825 */ /* 0x049fe200078e0206 */
[----:B------:R-:W-:Y:S02]  /*0fa0*/  IADD3 R17, PT, PT, R17, R3, RZ ;  /* 0x0000000311117210 */ /* 0x000fe40007ffe0ff */
[----:B------:R-:W-:-:S02]  /*0fb0*/  ISETP.NE.AND P0, PT, R2, RZ, PT ;  /* 0x000000ff0200720c */ /* 0x000fc40003f05270 */
[----:B--2---:R-:W-:-:S05]  /*0fc0*/  IADD3 R19, PT, PT, R4, R13, RZ ;  /* 0x0000000d04137210 */ /* 0x004fca0007ffe0ff */
[----:B------:R3:W-:Y:S06]  /*0fd0*/  STG.E desc[UR4][R14.64], R19 ;  /* 0x000000130e007986 */ /* 0x0007ec000c101904 */
[----:B------:R-:W-:Y:S05]  /*0fe0*/  @P0 BRA `(.L_x_5) ;  /* 0xfffffffc00d40947 */ /* 0x000fea000383ffff */
[----:B------:R-:W-:Y:S05]  /*0ff0*/  EXIT ;  /* 0x000000000000794d */ /* 0x000fea0003800000 */
.L_x_6:
        /* <DEDUP_REMOVED lines=16> */
.L_x_14:


//--------------------- .text._Z7addRowsPiS_S_ii  --------------------------
	.section	.text._Z7addRowsPiS_S_ii,"ax",@progbits
	.align	128
        .global         _Z7addRowsPiS_S_ii
        .type           _Z7addRowsPiS_S_ii,@function
        .size           _Z7addRowsPiS_S_ii,(.L_x_15 - _Z7addRowsPiS_S_ii)
        .other          _Z7addRowsPiS_S_ii,@"STO_CUDA_ENTRY STV_DEFAULT"
_Z7addRowsPiS_S_ii:
.text._Z7addRowsPiS_S_ii:
        /* <DEDUP_REMOVED lines=9> */
[----:B------:R-:W-:Y:S02]  /*0090*/  IMAD R0, R0, R5, RZ ;  /* 0x0000000500007224 */ /* 0x000fe400078e02ff */
[----:B------:R-:W-:Y:S01]  /*00a0*/  IMAD.MOV.U32 R3, RZ, RZ, RZ ;  /* 0x000000ffff037224 */ /* 0x000fe200078e00ff */
[----:B------:R-:W-:-:S07]  /*00b0*/  ISETP.NE.AND P0, PT, R12, RZ, PT ;  /* 0x000000ff0c00720c */ /* 0x000fce0003f05270 */
[----:B------:R-:W-:Y:S06]  /*00c0*/  @!P1 BRA `(.L_x_7) ;  /* 0x0000000400689947 */ /* 0x000fec0003800000 */
[----:B------:R-:W1:Y:S01]  /*00d0*/  LDCU.128 UR8, c[0x0][0x380] ;  /* 0x00007000ff0877ac */ /* 0x000e620008000c00 */
[----:B------:R-:W-:Y:S01]  /*00e0*/  IMAD.MOV.U32 R6, RZ, RZ, 0x20 ;  /* 0x00000020ff067424 */ /* 0x000fe200078e00ff */
[----:B------:R-:W-:Y:S01]  /*00f0*/  LOP3.LUT R3, R5, 0x7ffffff0, RZ, 0xc0, !PT ;  /* 0x7ffffff005037812 */ /* 0x000fe200078ec0ff */
[----:B------:R-:W-:Y:S01]  /*0100*/  IMAD.MOV.U32 R7, RZ, RZ, 0x0 ;  /* 0x00000000ff077424 */ /* 0x000fe200078e00ff */
[----:B------:R-:W2:Y:S02]  /*0110*/  LDCU.64 UR6, c[0x0][0x390] ;  /* 0x00007200ff0677ac */ /* 0x000ea40008000a00 */
[----:B------:R-:W-:Y:S01]  /*0120*/  IADD3 R2, PT, PT, -R3, RZ, RZ ;  /* 0x000000ff03027210 */ /* 0x000fe20007ffe1ff */
[----:B------:R-:W-:-:S03]  /*0130*/  IMAD.WIDE.U32 R6, R0, 0x4, R6 ;  /* 0x0000000400067825 */ /* 0x000fc600078e0006 */
[C---:B-1----:R-:W-:Y:S02]  /*0140*/  IADD3 R4, P2, PT, R6.reuse, UR10, RZ ;  /* 0x0000000a06047c10 */ /* 0x042fe4000ff5e0ff */
[C---:B------:R-:W-:Y:S02]  /*0150*/  IADD3 R8, P3, PT, R6.reuse, UR8, RZ ;  /* 0x0000000806087c10 */ /* 0x040fe4000ff7e0ff */
[----:B--2---:R-:W-:Y:S02]  /*0160*/  IADD3 R14, P1, PT, R6, UR6, RZ ;  /* 0x00000006060e7c10 */ /* 0x004fe4000ff3e0ff */
[C---:B------:R-:W-:Y:S02]  /*0170*/  IADD3.X R13, PT, PT, R7.reuse, UR11, RZ, P2, !PT ;  /* 0x0000000b070d7c10 */ /* 0x040fe400097fe4ff */
[C---:B------:R-:W-:Y:S02]  /*0180*/  IADD3.X R15, PT, PT, R7.reuse, UR7, RZ, P1, !PT ;  /* 0x00000007070f7c10 */ /* 0x040fe40008ffe4ff */
[----:B------:R-:W-:-:S07]  /*0190*/  IADD3.X R9, PT, PT, R7, UR9, RZ, P3, !PT ;  /* 0x0000000907097c10 */ /* 0x000fce0009ffe4ff */
.L_x_8:
[----:B------:R-:W-:Y:S02]  /*01a0*/  IMAD.MOV.U32 R6, RZ, RZ, R4 ;  /* 0x000000ffff067224 */ /* 0x000fe400078e0004 */
[----:B------:R-:W-:Y:S01]  /*01b0*/  IMAD.MOV.U32 R7, RZ, RZ, R13 ;  /* 0x000000ffff077224 */ /* 0x000fe200078e000d */
[----:B0-----:R-:W2:Y:S04]  /*01c0*/  LDG.E R4, desc[UR4][R8.64+-0x20] ;  /* 0xffffe00408047981 */ /* 0x001ea8000c1e1900 */
[----:B-1----:R-:W2:Y:S01]  /*01d0*/  LDG.E R11, desc[UR4][R6.64+-0x20] ;  /* 0xffffe004060b7981 */ /* 0x002ea2000c1e1900 */
[----:B------:R-:W-:Y:S01]  /*01e0*/  MOV R10, R14 ;  /* 0x0000000e000a7202 */ /* 0x000fe20000000f00 */
[----:B--2---:R-:W-:Y:S02]  /*01f0*/  IMAD.IADD R13, R4, 0x1, R11 ;  /* 0x00000001040d7824 */ /* 0x004fe400078e020b */
[----:B------:R-:W-:-:S05]  /*0200*/  IMAD.MOV.U32 R11, RZ, RZ, R15 ;  /* 0x000000ffff0b7224 */ /* 0x000fca00078e000f */
[----:B------:R0:W-:Y:S04]  /*0210*/  STG.E desc[UR4][R10.64+-0x20], R13 ;  /* 0xffffe00d0a007986 */ /* 0x0001e8000c101904 */
[----:B------:R-:W2:Y:S04]  /*0220*/  LDG.E R4, desc[UR4][R8.64+-0x1c] ;  /* 0xffffe40408047981 */ /* 0x000ea8000c1e1900 */
[----:B------:R-:W2:Y:S02]  /*0230*/  LDG.E R15, desc[UR4][R6.64+-0x1c] ;  /* 0xffffe404060f7981 */ /* 0x000ea4000c1e1900 */
[----:B--2---:R-:W-:-:S05]  /*0240*/  IMAD.IADD R15, R4, 0x1, R15 ;  /* 0x00000001040f7824 */ /* 0x004fca00078e020f */
[----:B------:R1:W-:Y:S04]  /*0250*/  STG.E desc[UR4][R10.64+-0x1c], R15 ;  /* 0xffffe40f0a007986 */ /* 0x0003e8000c101904 */
[----:B------:R-:W2:Y:S04]  /*0260*/  LDG.E R4, desc[UR4][R8.64+-0x18] ;  /* 0xffffe80408047981 */ /* 0x000ea8000c1e1900 */
[----:B------:R-:W2:Y:S02]  /*0270*/  LDG.E R17, desc[UR4][R6.64+-0x18] ;  /* 0xffffe80406117981 */ /* 0x000ea4000c1e1900 */
[----:B--2---:R-:W-:-:S05]  /*0280*/  IMAD.IADD R17, R4, 0x1, R17 ;  /* 0x0000000104117824 */ /* 0x004fca00078e0211 */
[----:B------:R2:W-:Y:S04]  /*0290*/  STG.E desc[UR4][R10.64+-0x18], R17 ;  /* 0xffffe8110a007986 */ /* 0x0005e8000c101904 */
[----:B------:R-:W3:Y:S04]  /*02a0*/  LDG.E R4, desc[UR4][R8.64+-0x14] ;  /* 0xffffec0408047981 */ /* 0x000ee8000c1e1900 */
[----:B------:R-:W3:Y:S02]  /*02b0*/  LDG.E R19, desc[UR4][R6.64+-0x14] ;  /* 0xffffec0406137981 */ /* 0x000ee4000c1e1900 */
[----:B---3--:R-:W-:-:S05]  /*02c0*/  IADD3 R19, PT, PT, R4, R19, RZ ;  /* 0x0000001304137210 */ /* 0x008fca0007ffe0ff */
[----:B------:R3:W-:Y:S04]  /*02d0*/  STG.E desc[UR4][R10.64+-0x14], R19 ;  /* 0xffffec130a007986 */ /* 0x0007e8000c101904 */
[----:B------:R-:W4:Y:S04]  /*02e0*/  LDG.E R4, desc[UR4][R8.64+-0x10] ;  /* 0xfffff00408047981 */ /* 0x000f28000c1e1900 */
[----:B0-----:R-:W4:Y:S02]  /*02f0*/  LDG.E R13, desc[UR4][R6.64+-0x10] ;  /* 0xfffff004060d7981 */ /* 0x001f24000c1e1900 */
[----:B----4-:R-:W-:-:S05]  /*0300*/  IMAD.IADD R13, R4, 0x1, R13 ;  /* 0x00000001040d7824 */ /* 0x010fca00078e020d */
[----:B------:R0:W-:Y:S04]  /*0310*/  STG.E desc[UR4][R10.64+-0x10], R13 ;  /* 0xfffff00d0a007986 */ /* 0x0001e8000c101904 */
[----:B------:R-:W4:Y:S04]  /*0320*/  LDG.E R4, desc[UR4][R8.64+-0xc] ;  /* 0xfffff40408047981 */ /* 0x000f28000c1e1900 */
[----:B-1----:R-:W4:Y:S02]  /*0330*/  LDG.E R15, desc[UR4][R6.64+-0xc] ;  /* 0xfffff404060f7981 */ /* 0x002f24000c1e1900 */
[----:B----4-:R-:W-:-:S05]  /*0340*/  IMAD.IADD R15, R4, 0x1, R15 ;  /* 0x00000001040f7824 */ /* 0x010fca00078e020f */
[----:B------:R1:W-:Y:S04]  /*0350*/  STG.E desc[UR4][R10.64+-0xc], R15 ;  /* 0xfffff40f0a007986 */ /* 0x0003e8000c101904 */
[----:B------:R-:W4:Y:S04]  /*0360*/  LDG.E R4, desc[UR4][R8.64+-0x8] ;  /* 0xfffff80408047981 */ /* 0x000f28000c1e1900 */
[----:B--2---:R-:W4:Y:S02]  /*0370*/  LDG.E R17, desc[UR4][R6.64+-0x8] ;  /* 0xfffff80406117981 */ /* 0x004f24000c1e1900 */
[----:B----4-:R-:W-:-:S05]  /*0380*/  IMAD.IADD R17, R4, 0x1, R17 ;  /* 0x0000000104117824 */ /* 0x010fca00078e0211 */
[----:B------:R2:W-:Y:S04]  /*0390*/  STG.E desc[UR4][R10.64+-0x8], R17 ;  /* 0xfffff8110a007986 */ /* 0x0005e8000c101904 */
[----:B------:R-:W4:Y:S04]  /*03a0*/  LDG.E R4, desc[UR4][R8.64+-0x4] ;  /* 0xfffffc0408047981 */ /* 0x000f28000c1e1900 */
[----:B---3--:R-:W4:Y:S02]  /*03b0*/  LDG.E R19, desc[UR4][R6.64+-0x4] ;  /* 0xfffffc0406137981 */ /* 0x008f24000c1e1900 */
[----:B----4-:R-:W-:-:S05]  /*03c0*/  IADD3 R19, PT, PT, R4, R19, RZ ;  /* 0x0000001304137210 */ /* 0x010fca0007ffe0ff */
        /* <DEDUP_REMOVED lines=20> */
[----:B------:R-:W-:Y:S04]  /*0510*/  STG.E desc[UR4][R10.64+0x10], R13 ;  /* 0x0000100d0a007986 */ /* 0x000fe8000c101904 */
[----:B------:R-:W4:Y:S04]  /*0520*/  LDG.E R4, desc[UR4][R8.64+0x14] ;  /* 0x0000140408047981 */ /* 0x000f28000c1e1900 */
[----:B-1----:R-:W4:Y:S02]  /*0530*/  LDG.E R15, desc[UR4][R6.64+0x14] ;  /* 0x00001404060f7981 */ /* 0x002f24000c1e1900 */
[----:B----4-:R-:W-:-:S05]  /*0540*/  IMAD.IADD R15, R4, 0x1, R15 ;  /* 0x00000001040f7824 */ /* 0x010fca00078e020f */
[----:B------:R0:W-:Y:S04]  /*0550*/  STG.E desc[UR4][R10.64+0x14], R15 ;  /* 0x0000140f0a007986 */ /* 0x0001e8000c101904 */
[----:B------:R-:W4:Y:S04]  /*0560*/  LDG.E R4, desc[UR4][R8.64+0x18] ;  /* 0x0000180408047981 */ /* 0x000f28000c1e1900 */
[----:B--2---:R-:W4:Y:S01]  /*0570*/  LDG.E R17, desc[UR4][R6.64+0x18] ;  /* 0x0000180406117981 */ /* 0x004f22000c1e1900 */
[----:B------:R-:W-:Y:S02]  /*0580*/  VIADD R2, R2, 0x10 ;  /* 0x0000001002027836 */ /* 0x000fe40000000000 */
[----:B----4-:R-:W-:-:S05]  /*0590*/  IMAD.IADD R17, R4, 0x1, R17 ;  /* 0x0000000104117824 */ /* 0x010fca00078e0211 */
[----:B------:R1:W-:Y:S04]  /*05a0*/  STG.E desc[UR4][R10.64+0x18], R17 ;  /* 0x000018110a007986 */ /* 0x0003e8000c101904 */
[----:B------:R2:W4:Y:S04]  /*05b0*/  LDG.E R4, desc[UR4][R8.64+0x1c] ;  /* 0x00001c0408047981 */ /* 0x000528000c1e1900 */
[----:B---3--:R-:W4:Y:S01]  /*05c0*/  LDG.E R19, desc[UR4][R6.64+0x1c] ;  /* 0x00001c0406137981 */ /* 0x008f22000c1e1900 */
[----:B------:R-:W-:Y:S02]  /*05d0*/  ISETP.NE.AND P1, PT, R2, RZ, PT ;  /* 0x000000ff0200720c */ /* 0x000fe40003f25270 */
[----:B------:R-:W-:-:S02]  /*05e0*/  IADD3 R14, P2, PT, R10, 0x40, RZ ;  /* 0x000000400a0e7810 */ /* 0x000fc40007f5e0ff */
[----:B--2---:R-:W-:-:S03]  /*05f0*/  IADD3 R8, P4, PT, R8, 0x40, RZ ;  /* 0x0000004008087810 */ /* 0x004fc60007f9e0ff */
[----:B0-----:R-:W-:Y:S01]  /*0600*/  IMAD.X R15, RZ, RZ, R11, P2 ;  /* 0x000000ffff0f7224 */ /* 0x001fe200010e060b */
[----:B------:R-:W-:Y:S02]  /*0610*/  IADD3.X R9, PT, PT, RZ, R9, RZ, P4, !PT ;  /* 0x00000009ff097210 */ /* 0x000fe400027fe4ff */
[----:B----4-:R-:W-:Y:S02]  /*0620*/  IADD3 R19, PT, PT, R4, R19, RZ ;  /* 0x0000001304137210 */ /* 0x010fe40007ffe0ff */
[----:B------:R-:W-:-:S03]  /*0630*/  IADD3 R4, P3, PT, R6, 0x40, RZ ;  /* 0x0000004006047810 */ /* 0x000fc60007f7e0ff */
[----:B------:R1:W-:Y:S02]  /*0640*/  STG.E desc[UR4][R10.64+0x1c], R19 ;  /* 0x00001c130a007986 */ /* 0x0003e4000c101904 */
[----:B------:R-:W-:Y:S01]  /*0650*/  IMAD.X R13, RZ, RZ, R7, P3 ;  /* 0x000000ffff0d7224 */ /* 0x000fe200018e0607 */
[----:B------:R-:W-:Y:S07]  /*0660*/  @P1 BRA `(.L_x_8) ;  /* 0xfffffff800cc1947 */ /* 0x000fee000383ffff */
.L_x_7:
[----:B0-----:R-:W-:Y:S05]  /*0670*/  @!P0 EXIT ;  /* 0x000000000000894d */ /* 0x001fea0003800000 */
[----:B------:R-:W-:Y:S02]  /*0680*/  ISETP.GE.U32.AND P1, PT, R12, 0x8, PT ;  /* 0x000000080c00780c */ /* 0x000fe40003f26070 */
[----:B------:R-:W-:-:S04]  /*0690*/  LOP3.LUT R4, R5, 0x7, RZ, 0xc0, !PT ;  /* 0x0000000705047812 */ /* 0x000fc800078ec0ff */
[----:B------:R-:W-:-:S07]  /*06a0*/  ISETP.NE.AND P0, PT, R4, RZ, PT ;  /* 0x000000ff0400720c */ /* 0x000fce0003f05270 */
[----:B------:R-:W-:Y:S06]  /*06b0*/  @!P1 BRA `(.L_x_9) ;  /* 0x0000000000d09947 */ /* 0x000fec0003800000 */
[----:B------:R-:W0:Y:S01]  /*06c0*/  LDC.64 R12, c[0x0][0x380] ;  /* 0x0000e000ff0c7b82 */ /* 0x000e220000000a00 */
[C---:B------:R-:W-:Y:S01]  /*06d0*/  IMAD.IADD R7, R0.reuse, 0x1, R3 ;  /* 0x0000000100077824 */ /* 0x040fe200078e0203 */
[----:B------:R-:W2:Y:S06]  /*06e0*/  LDCU.128 UR8, c[0x0][0x380] ;  /* 0x00007000ff0877ac */ /* 0x000eac0008000c00 */
[----:B------:R-:W3:Y:S08]  /*06f0*/  LDC.64 R14, c[0x0][0x388] ;  /* 0x0000e200ff0e7b82 */ /* 0x000ef00000000a00 */
[----:B-1----:R-:W1:Y:S01]  /*0700*/  LDC.64 R10, c[0x0][0x390] ;  /* 0x0000e400ff0a7b82 */ /* 0x002e620000000a00 */
[----:B------:R-:W-:Y:S01]  /*0710*/  IADD3 R18, P1, PT, R0, R3, RZ ;  /* 0x0000000300127210 */ /* 0x000fe20007f3e0ff */
[----:B------:R-:W4:Y:S01]  /*0720*/  LDCU.64 UR6, c[0x0][0x390] ;  /* 0x00007200ff0677ac */ /* 0x000f220008000a00 */
[----:B0-----:R-:W-:-:S06]  /*0730*/  IMAD.WIDE.U32 R12, R7, 0x4, R12 ;  /* 0x00000004070c7825 */ /* 0x001fcc00078e000c */
[----:B------:R-:W5:Y:S01]  /*0740*/  LDG.E R12, desc[UR4][R12.64] ;  /* 0x000000040c0c7981 */ /* 0x000f62000c1e1900 */
[----:B---3--:R-:W-:-:S06]  /*0750*/  IMAD.WIDE.U32 R14, R7, 0x4, R14 ;  /* 0x00000004070e7825 */ /* 0x008fcc00078e000e */
[----:B------:R-:W5:Y:S01]  /*0760*/  LDG.E R15, desc[UR4][R14.64] ;  /* 0x000000040e0f7981 */ /* 0x000f62000c1e1900 */
[----:B------:R-:W-:Y:S02]  /*0770*/  IMAD.X R9, RZ, RZ, RZ, P1 ;  /* 0x000000ffff097224 */ /* 0x000fe400008e06ff */
[----:B------:R-:W-:-:S03]  /*0780*/  IMAD.SHL.U32 R16, R18, 0x4, RZ ;  /* 0x0000000412107824 */ /* 0x000fc600078e00ff */
[----:B------:R-:W-:Y:S02]  /*0790*/  SHF.L.U64.HI R18, R18, 0x2, R9 ;  /* 0x0000000212127819 */ /* 0x000fe40000010209 */
[C---:B--2---:R-:W-:Y:S02]  /*07a0*/  IADD3 R8, P1, PT, R16.reuse, UR8, RZ ;  /* 0x0000000810087c10 */ /* 0x044fe4000ff3e0ff */
[----:B------:R-:W-:Y:S02]  /*07b0*/  IADD3 R6, P2, PT, R16, UR10, RZ ;  /* 0x0000000a10067c10 */ /* 0x000fe4000ff5e0ff */
[----:B------:R-:W-:Y:S02]  /*07c0*/  IADD3.X R9, PT, PT, R18, UR9, RZ, P1, !PT ;  /* 0x0000000912097c10 */ /* 0x000fe40008ffe4ff */
[----:B-----5:R-:W-:Y:S01]  /*07d0*/  IADD3 R17, PT, PT, R12, R15, RZ ;  /* 0x0000000f0c117210 */ /* 0x020fe20007ffe0ff */
[----:B-1----:R-:W-:Y:S01]  /*07e0*/  IMAD.WIDE.U32 R12, R7, 0x4, R10 ;  /* 0x00000004070c7825 */ /* 0x002fe200078e000a */
[----:B------:R-:W-:-:S04]  /*07f0*/  IADD3.X R7, PT, PT, R18, UR11, RZ, P2, !PT ;  /* 0x0000000b12077c10 */ /* 0x000fc800097fe4ff */
[----:B------:R0:W-:Y:S04]  /*0800*/  STG.E desc[UR4][R12.64], R17 ;  /* 0x000000110c007986 */ /* 0x0001e8000c101904 */
[----:B------:R-:W2:Y:S04]  /*0810*/  LDG.E R2, desc[UR4][R8.64+0x4] ;  /* 0x0000040408027981 */ /* 0x000ea8000c1e1900 */
[----:B------:R-:W2:Y:S01]  /*0820*/  LDG.E R15, desc[UR4][R6.64+0x4] ;  /* 0x00000404060f7981 */ /* 0x000ea2000c1e1900 */
[----:B----4-:R-:W-:-:S04]  /*0830*/  IADD3 R10, P1, PT, R16, UR6, RZ ;  /* 0x00000006100a7c10 */ /* 0x010fc8000ff3e0ff */
[----:B------:R-:W-:Y:S01]  /*0840*/  IADD3.X R11, PT, PT, R18, UR7, RZ, P1, !PT ;  /* 0x00000007120b7c10 */ /* 0x000fe20008ffe4ff */
[----:B--2---:R-:W-:-:S05]  /*0850*/  IMAD.IADD R15, R2, 0x1, R15 ;  /* 0x00000001020f7824 */ /* 0x004fca00078e020f */
[----:B------:R1:W-:Y:S04]  /*0860*/  STG.E desc[UR4][R10.64+0x4], R15 ;  /* 0x0000040f0a007986 */ /* 0x0003e8000c101904 */
[----:B------:R-:W2:Y:S04]  /*0870*/  LDG.E R2, desc[UR4][R8.64+0x8] ;  /* 0x0000080408027981 */ /* 0x000ea8000c1e1900 */
[----:B------:R-:W2:Y:S02]  /*0880*/  LDG.E R19, desc[UR4][R6.64+0x8] ;  /* 0x0000080406137981 */ /* 0x000ea4000c1e1900 */
[----:B--2---:R-:W-:-:S05]  /*0890*/  IMAD.IADD R19, R2, 0x1, R19 ;  /* 0x0000000102137824 */ /* 0x004fca00078e0213 */
[----:B------:R2:W-:Y:S04]  /*08a0*/  STG.E desc[UR4][R10.64+0x8], R19 ;  /* 0x000008130a007986 */ /* 0x0005e8000c101904 */
[----:B------:R-:W3:Y:S04]  /*08b0*/  LDG.E R2, desc[UR4][R8.64+0xc] ;  /* 0x00000c0408027981 */ /* 0x000ee8000c1e1900 */
[----:B0-----:R-:W3:Y:S02]  /*08c0*/  LDG.E R13, desc[UR4][R6.64+0xc] ;  /* 0x00000c04060d7981 */ /* 0x001ee4000c1e1900 */
[----:B---3--:R-:W-:-:S05]  /*08d0*/  IMAD.IADD R13, R2, 0x1, R13 ;  /* 0x00000001020d7824 */ /* 0x008fca00078e020d */
[----:B------:R0:W-:Y:S04]  /*08e0*/  STG.E desc[UR4][R10.64+0xc], R13 ;  /* 0x00000c0d0a007986 */ /* 0x0001e8000c101904 */
[----:B------:R-:W3:Y:S04]  /*08f0*/  LDG.E R2, desc[UR4][R8.64+0x10] ;  /* 0x0000100408027981 */ /* 0x000ee8000c1e1900 */
[----:B------:R-:W3:Y:S02]  /*0900*/  LDG.E R17, desc[UR4][R6.64+0x10] ;  /* 0x0000100406117981 */ /* 0x000ee4000c1e1900 */
[----:B---3--:R-:W-:-:S05]  /*0910*/  IADD3 R17, PT, PT, R2, R17, RZ ;  /* 0x0000001102117210 */ /* 0x008fca0007ffe0ff */
        /* <DEDUP_REMOVED lines=9> */
[----:B------:R-:W2:Y:S04]  /*09b0*/  LDG.E R2, desc[UR4][R8.64+0x1c] ;  /* 0x00001c0408027981 */ /* 0x000ea8000c1e1900 */
[----:B0-----:R-:W2:Y:S01]  /*09c0*/  LDG.E R13, desc[UR4][R6.64+0x1c] ;  /* 0x00001c04060d7981 */ /* 0x001ea2000c1e1900 */
[----:B------:R-:W-:Y:S01]  /*09d0*/  VIADD R3, R3, 0x8 ;  /* 0x0000000803037836 */ /* 0x000fe20000000000 */
[----:B--2---:R-:W-:-:S05]  /*09e0*/  IADD3 R13, PT, PT, R2, R13, RZ ;  /* 0x0000000d020d7210 */ /* 0x004fca0007ffe0ff */
[----:B------:R3:W-:Y:S02]  /*09f0*/  STG.E desc[UR4][R10.64+0x1c], R13 ;  /* 0x00001c0d0a007986 */ /* 0x0007e4000c101904 */
.L_x_9:
[----:B------:R-:W-:Y:S05]  /*0a00*/  @!P0 EXIT ;  /* 0x000000000000894d */ /* 0x000fea0003800000 */
[----:B------:R-:W-:Y:S02]  /*0a10*/  ISETP.GE.U32.AND P1, PT, R4, 0x4, PT ;  /* 0x000000040400780c */ /* 0x000fe40003f26070 */
[----:B------:R-:W-:-:S04]  /*0a20*/  LOP3.LUT R5, R5, 0x3, RZ, 0xc0, !PT ;  /* 0x0000000305057812 */ /* 0x000fc800078ec0ff */
[----:B------:R-:W-:-:S07]  /*0a30*/  ISETP.NE.AND P0, PT, R5, RZ, PT ;  /* 0x000000ff0500720c */ /* 0x000fce0003f05270 */
[----:B------:R-:W-:Y:S06]  /*0a40*/  @!P1 BRA `(.L_x_10) ;  /* 0x0000000000909947 */ /* 0x000fec0003800000 */
[----:B------:R-:W0:Y:S01]  /*0a50*/  LDC.64 R6, c[0x0][0x380] ;  /* 0x0000e000ff067b82 */ /* 0x000e220000000a00 */
[C---:B-1-3--:R-:W-:Y:S01]  /*0a60*/  IMAD.IADD R19, R0.reuse, 0x1, R3 ;  /* 0x0000000100137824 */ /* 0x04afe200078e0203 */
[----:B------:R-:W1:Y:S06]  /*0a70*/  LDCU.128 UR8, c[0x0][0x380] ;  /* 0x00007000ff0877ac */ /* 0x000e6c0008000c00 */
[----:B------:R-:W2:Y:S08]  /*0a80*/  LDC.64 R8, c[0x0][0x388] ;  /* 0x0000e200ff087b82 */ /* 0x000eb00000000a00 */
[----:B------:R-:W3:Y:S01]  /*0a90*/  LDC.64 R14, c[0x0][0x390] ;  /* 0x0000e400ff0e7b82 */ /* 0x000ee20000000a00 */
[----:B------:R-:W-:Y:S01]  /*0aa0*/  IADD3 R2, P1, PT, R0, R3, RZ ;  /* 0x0000000300027210 */ /* 0x000fe20007f3e0ff */
[----:B------:R-:W4:Y:S01]  /*0ab0*/  LDCU.64 UR6, c[0x0][0x390] ;  /* 0x00007200ff0677ac */ /* 0x000f220008000a00 */
[----:B0-----:R-:W-:-:S06]  /*0ac0*/  IMAD.WIDE.U32 R10, R19, 0x4, R6 ;  /* 0x00000004130a7825 */ /* 0x001fcc00078e0006 */
[----:B------:R-:W5:Y:S01]  /*0ad0*/  LDG.E R10, desc[UR4][R10.64] ;  /* 0x000000040a0a7981 */ /* 0x000f62000c1e1900 */
[----:B--2---:R-:W-:-:S06]  /*0ae0*/  IMAD.WIDE.U32 R12, R19, 0x4, R8 ;  /* 0x00000004130c7825 */ /* 0x004fcc00078e0008 */
[----:B------:R-:W5:Y:S01]  /*0af0*/  LDG.E R13, desc[UR4][R12.64] ;  /* 0x000000040c0d7981 */ /* 0x000f62000c1e1900 */
[----:B------:R-:W-:Y:S01]  /*0b00*/  IMAD.SHL.U32 R16, R2, 0x4, RZ ;  /* 0x0000000402107824 */ /* 0x000fe200078e00ff */
[----:B------:R-:W-:Y:S01]  /*0b10*/  IADD3.X R7, PT, PT, RZ, RZ, RZ, P1, !PT ;  /* 0x000000ffff077210 */ /* 0x000fe20000ffe4ff */
[----:B---3--:R-:W-:-:S03]  /*0b20*/  IMAD.WIDE.U32 R14, R19, 0x4, R14 ;  /* 0x00000004130e7825 */ /* 0x008fc600078e000e */
[----:B------:R-:W-:Y:S02]  /*0b30*/  SHF.L.U64.HI R4, R2, 0x2, R7 ;  /* 0x0000000202047819 */ /* 0x000fe40000010207 */
[C---:B-1----:R-:W-:Y:S02]  /*0b40*/  IADD3 R8, P1, PT, R16.reuse, UR8, RZ ;  /* 0x0000000810087c10 */ /* 0x042fe4000ff3e0ff */
[----:B------:R-:W-:Y:S02]  /*0b50*/  IADD3 R6, P2, PT, R16, UR10, RZ ;  /* 0x0000000a10067c10 */ /* 0x000fe4000ff5e0ff */
[C---:B------:R-:W-:Y:S02]  /*0b60*/  IADD3.X R9, PT, PT, R4.reuse, UR9, RZ, P1, !PT ;  /* 0x0000000904097c10 */ /* 0x040fe40008ffe4ff */
[----:B------:R-:W-:Y:S01]  /*0b70*/  IADD3.X R7, PT, PT, R4, UR11, RZ, P2, !PT ;  /* 0x0000000b04077c10 */ /* 0x000fe200097fe4ff */
[----:B-----5:R-:W-:-:S05]  /*0b80*/  IMAD.IADD R17, R10, 0x1, R13 ;  /* 0x000000010a117824 */ /* 0x020fca00078e020d */
[----:B------:R0:W-:Y:S04]  /*0b90*/  STG.E desc[UR4][R14.64], R17 ;  /* 0x000000110e007986 */ /* 0x0001e8000c101904 */
[----:B------:R-:W2:Y:S04]  /*0ba0*/  LDG.E R2, desc[UR4][R8.64+0x4] ;  /* 0x0000040408027981 */ /* 0x000ea8000c1e1900 */
[----:B------:R-:W2:Y:S01]  /*0bb0*/  LDG.E R13, desc[UR4][R6.64+0x4] ;  /* 0x00000404060d7981 */ /* 0x000ea2000c1e1900 */
[----:B----4-:R-:W-:-:S04]  /*0bc0*/  IADD3 R10, P1, PT, R16, UR6, RZ ;  /* 0x00000006100a7c10 */ /* 0x010fc8000ff3e0ff */
[----:B------:R-:W-:Y:S02]  /*0bd0*/  IADD3.X R11, PT, PT, R4, UR7, RZ, P1, !PT ;  /* 0x00000007040b7c10 */ /* 0x000fe40008ffe4ff */
[----:B--2---:R-:W-:-:S05]  /*0be0*/  IADD3 R13, PT, PT, R2, R13, RZ ;  /* 0x0000000d020d7210 */ /* 0x004fca0007ffe0ff */
[----:B------:R2:W-:Y:S04]  /*0bf0*/  STG.E desc[UR4][R10.64+0x4], R13 ;  /* 0x0000040d0a007986 */ /* 0x0005e8000c101904 */
[----:B------:R-:W3:Y:S04]  /*0c00*/  LDG.E R2, desc[UR4][R8.64+0x8] ;  /* 0x0000080408027981 */ /* 0x000ee8000c1e1900 */
[----:B------:R-:W3:Y:S02]  /*0c10*/  LDG.E R19, desc[UR4][R6.64+0x8] ;  /* 0x0000080406137981 */ /* 0x000ee4000c1e1900 */
[----:B---3--:R-:W-:-:S05]  /*0c20*/  IMAD.IADD R19, R2, 0x1, R19 ;  /* 0x0000000102137824 */ /* 0x008fca00078e0213 */
[----:B------:R2:W-:Y:S04]  /*0c30*/  STG.E desc[UR4][R10.64+0x8], R19 ;  /* 0x000008130a007986 */ /* 0x0005e8000c101904 */
[----:B------:R-:W3:Y:S04]  /*0c40*/  LDG.E R2, desc[UR4][R8.64+0xc] ;  /* 0x00000c0408027981 */ /* 0x000ee8000c1e1900 */
[----:B0-----:R-:W3:Y:S01]  /*0c50*/  LDG.E R15, desc[UR4][R6.64+0xc] ;  /* 0x00000c04060f7981 */ /* 0x001ee2000c1e1900 */
[----:B------:R-:W-:Y:S01]  /*0c60*/  IADD3 R3, PT, PT, R3, 0x4, RZ ;  /* 0x0000000403037810 */ /* 0x000fe20007ffe0ff */
[----:B---3--:R-:W-:-:S05]  /*0c70*/  IMAD.IADD R15, R2, 0x1, R15 ;  /* 0x00000001020f7824 */ /* 0x008fca00078e020f */
[----:B------:R2:W-:Y:S02]  /*0c80*/  STG.E desc[UR4][R10.64+0xc], R15 ;  /* 0x00000c0f0a007986 */ /* 0x0005e4000c101904 */
.L_x_10:
[----:B------:R-:W-:Y:S05]  /*0c90*/  @!P0 EXIT ;  /* 0x000000000000894d */ /* 0x000fea0003800000 */
[----:B------:R-:W0:Y:S01]  /*0ca0*/  LDC.64 R6, c[0x0][0x390] ;  /* 0x0000e400ff067b82 */ /* 0x000e220000000a00 */
[----:B--23--:R-:W-:Y:S02]  /*0cb0*/  IMAD.IADD R13, R0, 0x1, R3 ;  /* 0x00000001000d7824 */ /* 0x00cfe400078e0203 */
[----:B------:R-:W-:-:S05]  /*0cc0*/  IMAD.MOV R0, RZ, RZ, -R5 ;  /* 0x000000ffff007224 */ /* 0x000fca00078e0a05 */
[----:B------:R-:W2:Y:S08]  /*0cd0*/  LDC.64 R8, c[0x0][0x388] ;  /* 0x0000e200ff087b82 */ /* 0x000eb00000000a00 */
[----:B-1----:R-:W1:Y:S01]  /*0ce0*/  LDC.64 R10, c[0x0][0x380] ;  /* 0x0000e000ff0a7b82 */ /* 0x002e620000000a00 */
[----:B0-----:R-:W-:-:S04]  /*0cf0*/  IMAD.WIDE.U32 R2, R13, 0x4, R6 ;  /* 0x000000040d027825 */ /* 0x001fc800078e0006 */
[----:B--2---:R-:W-:-:S04]  /*0d00*/  IMAD.WIDE.U32 R6, R13, 0x4, R8 ;  /* 0x000000040d067825 */ /* 0x004fc800078e0008 */
[----:B-1----:R-:W-:Y:S01]  /*0d10*/  IMAD.WIDE.U32 R8, R13, 0x4, R10 ;  /* 0x000000040d087825 */ /* 0x002fe200078e000a */
[----:B------:R-:W-:-:S03]  /*0d20*/  MOV R13, R3 ;  /* 0x00000003000d7202 */ /* 0x000fc60000000f00 */
[----:B------:R-:W-:Y:S02]  /*0d30*/  IMAD.MOV.U32 R10, RZ, RZ, R2 ;  /* 0x000000ffff0a7224 */ /* 0x000fe400078e0002 */
[----:B------:R-:W-:-:S07]  /*0d40*/  IMAD.MOV.U32 R11, RZ, RZ, R7 ;  /* 0x000000ffff0b7224 */ /* 0x000fce00078e0007 */
.L_x_11:
[----:B0-----:R-:W-:Y:S01]  /*0d50*/  MOV R2, R8 ;  /* 0x0000000800027202 */ /* 0x001fe20000000f00 */
[----:B------:R-:W-:Y:S01]  /*0d60*/  IMAD.MOV.U32 R3, RZ, RZ, R9 ;  /* 0x000000ffff037224 */ /* 0x000fe200078e0009 */
[----:B------:R-:W-:Y:S01]  /*0d70*/  MOV R5, R11 ;  /* 0x0000000b00057202 */ /* 0x000fe20000000f00 */
[----:B------:R-:W-:-:S03]  /*0d80*/  IMAD.MOV.U32 R4, RZ, RZ, R6 ;  /* 0x000000ffff047224 */ /* 0x000fc600078e0006 */
[----:B------:R0:W2:Y:S04]  /*0d90*/  LDG.E R2, desc[UR4][R2.64] ;  /* 0x0000000402027981 */ /* 0x0000a8000c1e1900 */
[----:B------:R-:W2:Y:S01]  /*0da0*/  LDG.E R5, desc[UR4][R4.64] ;  /* 0x0000000404057981 */ /* 0x000ea2000c1e1900 */
[----:B------:R-:W-:Y:S01]  /*0db0*/  VIADD R0, R0, 0x1 ;  /* 0x0000000100007836 */ /* 0x000fe20000000000 */
[----:B------:R-:W-:Y:S02]  /*0dc0*/  IADD3 R8, P3, PT, R8, 0x4, RZ ;  /* 0x0000000408087810 */ /* 0x000fe40007f7e0ff */
[----:B------:R-:W-:Y:S02]  /*0dd0*/  IADD3 R6, P2, PT, R6, 0x4, RZ ;  /* 0x0000000406067810 */ /* 0x000fe40007f5e0ff */
[----:B------:R-:W-:Y:S01]  /*0de0*/  ISETP.NE.AND P0, PT, R0, RZ, PT ;  /* 0x000000ff0000720c */ /* 0x000fe20003f05270 */
[----:B------:R-:W-:Y:S01]  /*0df0*/  IMAD.X R9, RZ, RZ, R9, P3 ;  /* 0x000000ffff097224 */ /* 0x000fe200018e0609 */
[----:B0-----:R-:W-:-:S02]  /*0e00*/  MOV R3, R13 ;  /* 0x0000000d00037202 */ /* 0x001fc40000000f00 */
[----:B------:R-:W-:Y:S01]  /*0e10*/  IADD3.X R11, PT, PT, RZ, R11, RZ, P2, !PT ;  /* 0x0000000bff0b7210 */ /* 0x000fe200017fe4ff */
[----:B--2---:R-:W-:Y:S02]  /*0e20*/  IMAD.IADD R7, R2, 0x1, R5 ;  /* 0x0000000102077824 */ /* 0x004fe400078e0205 */
[----:B------:R-:W-:Y:S01]  /*0e30*/  IMAD.MOV.U32 R2, RZ, RZ, R10 ;  /* 0x000000ffff027224 */ /* 0x000fe200078e000a */
[----:B------:R-:W-:-:S04]  /*0e40*/  IADD3 R10, P1, PT, R10, 0x4, RZ ;  /* 0x000000040a0a7810 */ /* 0x000fc80007f3e0ff */
[----:B------:R0:W-:Y:S01]  /*0e50*/  STG.E desc[UR4][R2.64], R7 ;  /* 0x0000000702007986 */ /* 0x0001e2000c101904 */
[----:B------:R-:W-:Y:S01]  /*0e60*/  IMAD.X R13, RZ, RZ, R13, P1 ;  /* 0x000000ffff0d7224 */ /* 0x000fe200008e060d */
[----:B------:R-:W-:Y:S07]  /*0e70*/  @P0 BRA `(.L_x_11) ;  /* 0xfffffffc00b40947 */ /* 0x000fee000383ffff */
[----:B------:R-:W-:Y:S05]  /*0e80*/  EXIT ;  /* 0x000000000000794d */ /* 0x000fea0003800000 */
.L_x_12:
        /* <DEDUP_REMOVED lines=15> */
.L_x_15:


//--------------------- .nv.shared.reserved.0     --------------------------
	.section	.nv.shared.reserved.0,"aw",@nobits
	.weak		__nv_reservedSMEM_offset_0_alias
	.size		__nv_reservedSMEM_offset_0_alias, 0, 64
	.other		__nv_reservedSMEM_offset_0_alias,@"STO_CUDA_RESERVED_SHARED STV_DEFAULT"
__nv_reservedSMEM_offset_0_alias:
	.zero		0
	.zero		64


//--------------------- .nv.constant0._Z11addElementsPiS_S_ii --------------------------
	.section	.nv.constant0._Z11addElementsPiS_S_ii,"a",@progbits
	.sectionflags	@""
	.align	4
.nv.constant0._Z11addElementsPiS_S_ii:
	.zero		928


//--------------------- .nv.constant0._Z7addColsPiS_S_ii --------------------------
	.section	.nv.constant0._Z7addColsPiS_S_ii,"a",@progbits
	.sectionflags	@""
	.align	4
.nv.constant0._Z7addColsPiS_S_ii:
	.zero		928


//--------------------- .nv.constant0._Z7addRowsPiS_S_ii --------------------------
	.section	.nv.constant0._Z7addRowsPiS_S_ii,"a",@progbits
	.sectionflags	@""
	.align	4
.nv.constant0._Z7addRowsPiS_S_ii:
	.zero		928


//--------------------- SYMBOLS --------------------------

	.type		.nv.reservedSmem.offset0,@object
	.size		.nv.reservedSmem.offset0,0x4
